	.target	sm_100a

	.elftype	@"ET_EXEC"


//--------------------- .note.nv.tkinfo           --------------------------
	.section	.note.nv.tkinfo,"",@"SHT_NOTE"
	.sectionflags	@"SHF_NOTE_NV_TKINFO"
	.tkinfo
        /*0018*/ 	.word	0x00000002
        /*0030*/ 	.string	""
        /*0030*/ 	.string	"ptxas"
        /*0030*/ 	.string	"Cuda compilation tools, release 13.0, V13.0.88"
        /*0030*/ 	.string	"Build cuda_13.0.r13.0/compiler.36424714_0"
        /*0030*/ 	.string	"-arch sm_100a -m 64 "



//--------------------- .note.nv.cuinfo           --------------------------
	.section	.note.nv.cuinfo,"",@"SHT_NOTE"
	.sectionflags	@"SHF_NOTE_NV_CUINFO"
        /*0018*/ 	.short	0x0002
        /*001a*/ 	.short	0x0064
        /*001c*/ 	.short	0x0082
	.zero		2


//--------------------- .nv.info                  --------------------------
	.section	.nv.info,"",@"SHT_CUDA_INFO"
	.align	4


	//----- nvinfo : EIATTR_REGCOUNT
	.align		4
        /*0000*/ 	.byte	0x04, 0x2f
        /*0002*/ 	.short	(.L_20 - .L_19)
	.align		4
.L_19:
        /*0004*/ 	.word	index@(_ZN7cutlass13device_kernelINS_4gemm6kernel13GemmUniversalIN4cute5tupleIJiiiiEEENS1_10collective13CollectiveMmaINS1_35MainloopSm100TmaUmmaWarpSpecializedILi3ELi2ELi2ENS5_IJNS4_1CILi1EEESB_SB_EEEEENS5_IJNSA_ILi128EEENSA_ILi256EEENSA_ILi64EEEEEENS_12float_e4m3_tENS5_IJlSB_lEEESI_SJ_NS4_8TiledMMAINS4_8MMA_AtomIJNS4_10MMA_TraitsINS4_19SM100_MMA_F8F6F4_SSEJSI_SI_fSE_SF_NS4_17integral_constantINS4_4UMMA5MajorELSQ_0EEESR_NSO_INSP_7ScaleInELSS_0EEEST_EEEEEENS4_6LayoutISC_NS5_IJNSA_ILi0EEESX_SX_EEEEENS5_IJNS4_10UnderscoreES10_S10_EEEEENS4_13SM90_TMA_LOADENS4_14ComposedLayoutINS4_7SwizzleILi2ELi4ELi3EEENS4_18smem_ptr_flag_bitsILi8EEENSW_INS5_IJNSA_ILi8EEESG_EEENS5_IJSG_SB_EEEEEEEvNS4_8identityES13_S1D_vS1E_EENS_8epilogue10collective18CollectiveEpilogueINS1G_23Sm100TmaWarpSpecializedILi4ELi2ELi64ELb0ELb0EEEJSH_NS5_IJNSW_ISE_SB_EENSW_ISG_SB_EEEEESI_SJ_SI_SJ_NS1G_6fusion15FusionCallbacksIS1K_NS1O_17LinearCombinationISI_fSI_fLNS_15FloatRoundStyleE2EEESH_S1N_JEEENS4_5SM1004TMEM4LOAD26SM100_TMEM_LOAD_32dp32b64xES13_S1D_NS4_39AutoVectorizingCopyWithAssumedAlignmentILi128EEENS4_14SM90_TMA_STOREES1D_S1Z_S1Z_EEEvvEEEEvNT_6ParamsE)
        /*0008*/ 	.word	0x000000e0


	//----- nvinfo : EIATTR_FRAME_SIZE
	.align		4
.L_20:
        /*000c*/ 	.byte	0x04, 0x11
        /*000e*/ 	.short	(.L_22 - .L_21)
	.align		4
.L_21:
        /*0010*/ 	.word	index@($__internal_2_$__cuda_sm10x_tcgen05_guardrail_trap_unallocated_columns_being_dealloced)
        /*0014*/ 	.word	0x00000000


	//----- nvinfo : EIATTR_FRAME_SIZE
	.align		4
.L_22:
        /*0018*/ 	.byte	0x04, 0x11
        /*001a*/ 	.short	(.L_24 - .L_23)
	.align		4
.L_23:
        /*001c*/ 	.word	index@($__internal_1_$__cuda_sm10x_tcgen05_guardrail_trap_phase_invalid_during_alloc)
        /*0020*/ 	.word	0x00000000


	//----- nvinfo : EIATTR_FRAME_SIZE
	.align		4
.L_24:
        /*0024*/ 	.byte	0x04, 0x11
        /*0026*/ 	.short	(.L_26 - .L_25)
	.align		4
.L_25:
        /*0028*/ 	.word	index@($__internal_0_$__cuda_sm10x_tcgen05_guardrail_trap_col_being_dealloced_not_returned_by_alloc)
        /*002c*/ 	.word	0x00000000


	//----- nvinfo : EIATTR_FRAME_SIZE
	.align		4
.L_26:
        /*0030*/ 	.byte	0x04, 0x11
        /*0032*/ 	.short	(.L_28 - .L_27)
	.align		4
.L_27:
        /*0034*/ 	.word	index@(_ZN7cutlass13device_kernelINS_4gemm6kernel13GemmUniversalIN4cute5tupleIJiiiiEEENS1_10collective13CollectiveMmaINS1_35MainloopSm100TmaUmmaWarpSpecializedILi3ELi2ELi2ENS5_IJNS4_1CILi1EEESB_SB_EEEEENS5_IJNSA_ILi128EEENSA_ILi256EEENSA_ILi64EEEEEENS_12float_e4m3_tENS5_IJlSB_lEEESI_SJ_NS4_8TiledMMAINS4_8MMA_AtomIJNS4_10MMA_TraitsINS4_19SM100_MMA_F8F6F4_SSEJSI_SI_fSE_SF_NS4_17integral_constantINS4_4UMMA5MajorELSQ_0EEESR_NSO_INSP_7ScaleInELSS_0EEEST_EEEEEENS4_6LayoutISC_NS5_IJNSA_ILi0EEESX_SX_EEEEENS5_IJNS4_10UnderscoreES10_S10_EEEEENS4_13SM90_TMA_LOADENS4_14ComposedLayoutINS4_7SwizzleILi2ELi4ELi3EEENS4_18smem_ptr_flag_bitsILi8EEENSW_INS5_IJNSA_ILi8EEESG_EEENS5_IJSG_SB_EEEEEEEvNS4_8identityES13_S1D_vS1E_EENS_8epilogue10collective18CollectiveEpilogueINS1G_23Sm100TmaWarpSpecializedILi4ELi2ELi64ELb0ELb0EEEJSH_NS5_IJNSW_ISE_SB_EENSW_ISG_SB_EEEEESI_SJ_SI_SJ_NS1G_6fusion15FusionCallbacksIS1K_NS1O_17LinearCombinationISI_fSI_fLNS_15FloatRoundStyleE2EEESH_S1N_JEEENS4_5SM1004TMEM4LOAD26SM100_TMEM_LOAD_32dp32b64xES13_S1D_NS4_39AutoVectorizingCopyWithAssumedAlignmentILi128EEENS4_14SM90_TMA_STOREES1D_S1Z_S1Z_EEEvvEEEEvNT_6ParamsE)
        /*0038*/ 	.word	0x00000000


	//----- nvinfo : EIATTR_MIN_STACK_SIZE
	.align		4
.L_28:
        /*003c*/ 	.byte	0x04, 0x12
        /*003e*/ 	.short	(.L_30 - .L_29)
	.align		4
.L_29:
        /*0040*/ 	.word	index@(_ZN7cutlass13device_kernelINS_4gemm6kernel13GemmUniversalIN4cute5tupleIJiiiiEEENS1_10collective13CollectiveMmaINS1_35MainloopSm100TmaUmmaWarpSpecializedILi3ELi2ELi2ENS5_IJNS4_1CILi1EEESB_SB_EEEEENS5_IJNSA_ILi128EEENSA_ILi256EEENSA_ILi64EEEEEENS_12float_e4m3_tENS5_IJlSB_lEEESI_SJ_NS4_8TiledMMAINS4_8MMA_AtomIJNS4_10MMA_TraitsINS4_19SM100_MMA_F8F6F4_SSEJSI_SI_fSE_SF_NS4_17integral_constantINS4_4UMMA5MajorELSQ_0EEESR_NSO_INSP_7ScaleInELSS_0EEEST_EEEEEENS4_6LayoutISC_NS5_IJNSA_ILi0EEESX_SX_EEEEENS5_IJNS4_10UnderscoreES10_S10_EEEEENS4_13SM90_TMA_LOADENS4_14ComposedLayoutINS4_7SwizzleILi2ELi4ELi3EEENS4_18smem_ptr_flag_bitsILi8EEENSW_INS5_IJNSA_ILi8EEESG_EEENS5_IJSG_SB_EEEEEEEvNS4_8identityES13_S1D_vS1E_EENS_8epilogue10collective18CollectiveEpilogueINS1G_23Sm100TmaWarpSpecializedILi4ELi2ELi64ELb0ELb0EEEJSH_NS5_IJNSW_ISE_SB_EENSW_ISG_SB_EEEEESI_SJ_SI_SJ_NS1G_6fusion15FusionCallbacksIS1K_NS1O_17LinearCombinationISI_fSI_fLNS_15FloatRoundStyleE2EEESH_S1N_JEEENS4_5SM1004TMEM4LOAD26SM100_TMEM_LOAD_32dp32b64xES13_S1D_NS4_39AutoVectorizingCopyWithAssumedAlignmentILi128EEENS4_14SM90_TMA_STOREES1D_S1Z_S1Z_EEEvvEEEEvNT_6ParamsE)
        /*0044*/ 	.word	0x00000000
.L_30:


//--------------------- .nv.compat                --------------------------
	.section	.nv.compat,"",@"SHT_CUDA_COMPAT_INFO"
	.align	4
        /*0000*/ 	.byte	0x02, 0x09, 0x01, 0x00, 0x02, 0x02, 0x02, 0x00, 0x02, 0x05, 0x05, 0x00, 0x03, 0x07, 0x01, 0x01
        /*0010*/ 	.byte	0x02, 0x03, 0x01, 0x00, 0x02, 0x06, 0x01, 0x00, 0x04, 0x0b, 0x08, 0x00, 0x09, 0x00, 0x00, 0x00
        /*0020*/ 	.byte	0x00, 0x00, 0x00, 0x00


//--------------------- .nv.info._ZN7cutlass13device_kernelINS_4gemm6kernel13GemmUniversalIN4cute5tupleIJiiiiEEENS1_10collective13CollectiveMmaINS1_35MainloopSm100TmaUmmaWarpSpecializedILi3ELi2ELi2ENS5_IJNS4_1CILi1EEESB_SB_EEEEENS5_IJNSA_ILi128EEENSA_ILi256EEENSA_ILi64EEEEEENS_12float_e4m3_tENS5_IJlSB_lEEESI_SJ_NS4_8TiledMMAINS4_8MMA_AtomIJNS4_10MMA_TraitsINS4_19SM100_MMA_F8F6F4_SSEJSI_SI_fSE_SF_NS4_17integral_constantINS4_4UMMA5MajorELSQ_0EEESR_NSO_INSP_7ScaleInELSS_0EEEST_EEEEEENS4_6LayoutISC_NS5_IJNSA_ILi0EEESX_SX_EEEEENS5_IJNS4_10UnderscoreES10_S10_EEEEENS4_13SM90_TMA_LOADENS4_14ComposedLayoutINS4_7SwizzleILi2ELi4ELi3EEENS4_18smem_ptr_flag_bitsILi8EEENSW_INS5_IJNSA_ILi8EEESG_EEENS5_IJSG_SB_EEEEEEEvNS4_8identityES13_S1D_vS1E_EENS_8epilogue10collective18CollectiveEpilogueINS1G_23Sm100TmaWarpSpecializedILi4ELi2ELi64ELb0ELb0EEEJSH_NS5_IJNSW_ISE_SB_EENSW_ISG_SB_EEEEESI_SJ_SI_SJ_NS1G_6fusion15FusionCallbacksIS1K_NS1O_17LinearCombinationISI_fSI_fLNS_15FloatRoundStyleE2EEESH_S1N_JEEENS4_5SM1004TMEM4LOAD26SM100_TMEM_LOAD_32dp32b64xES13_S1D_NS4_39AutoVectorizingCopyWithAssumedAlignmentILi128EEENS4_14SM90_TMA_STOREES1D_S1Z_S1Z_EEEvvEEEEvNT_6ParamsE --------------------------
	.section	.nv.info._ZN7cutlass13device_kernelINS_4gemm6kernel13GemmUniversalIN4cute5tupleIJiiiiEEENS1_10collective13CollectiveMmaINS1_35MainloopSm100TmaUmmaWarpSpecializedILi3ELi2ELi2ENS5_IJNS4_1CILi1EEESB_SB_EEEEENS5_IJNSA_ILi128EEENSA_ILi256EEENSA_ILi64EEEEEENS_12float_e4m3_tENS5_IJlSB_lEEESI_SJ_NS4_8TiledMMAINS4_8MMA_AtomIJNS4_10MMA_TraitsINS4_19SM100_MMA_F8F6F4_SSEJSI_SI_fSE_SF_NS4_17integral_constantINS4_4UMMA5MajorELSQ_0EEESR_NSO_INSP_7ScaleInELSS_0EEEST_EEEEEENS4_6LayoutISC_NS5_IJNSA_ILi0EEESX_SX_EEEEENS5_IJNS4_10UnderscoreES10_S10_EEEEENS4_13SM90_TMA_LOADENS4_14ComposedLayoutINS4_7SwizzleILi2ELi4ELi3EEENS4_18smem_ptr_flag_bitsILi8EEENSW_INS5_IJNSA_ILi8EEESG_EEENS5_IJSG_SB_EEEEEEEvNS4_8identityES13_S1D_vS1E_EENS_8epilogue10collective18CollectiveEpilogueINS1G_23Sm100TmaWarpSpecializedILi4ELi2ELi64ELb0ELb0EEEJSH_NS5_IJNSW_ISE_SB_EENSW_ISG_SB_EEEEESI_SJ_SI_SJ_NS1G_6fusion15FusionCallbacksIS1K_NS1O_17LinearCombinationISI_fSI_fLNS_15FloatRoundStyleE2EEESH_S1N_JEEENS4_5SM1004TMEM4LOAD26SM100_TMEM_LOAD_32dp32b64xES13_S1D_NS4_39AutoVectorizingCopyWithAssumedAlignmentILi128EEENS4_14SM90_TMA_STOREES1D_S1Z_S1Z_EEEvvEEEEvNT_6ParamsE,"",@"SHT_CUDA_INFO"
	.sectionflags	@""
	.align	4


	//----- nvinfo : EIATTR_CUDA_API_VERSION
	.align		4
        /*0000*/ 	.byte	0x04, 0x37
        /*0002*/ 	.short	(.L_32 - .L_31)
.L_31:
        /*0004*/ 	.word	0x00000082


	//----- nvinfo : EIATTR_KPARAM_INFO
	.align		4
.L_32:
        /*0008*/ 	.byte	0x04, 0x17
        /*000a*/ 	.short	(.L_34 - .L_33)
.L_33:
        /*000c*/ 	.word	0x00000000
        /*0010*/ 	.short	0x0000
        /*0012*/ 	.short	0x0000
        /*0014*/ 	.byte	0x00, 0xf0, 0x01, 0x20


	//----- nvinfo : EIATTR_AT_ENTRY_FRAGMENTS
	.align		4
.L_34:
        /*0018*/ 	.byte	0x04, 0x4f
        /*001a*/ 	.short	(.L_36 - .L_35)


	//   ....[0]....
.L_35:
        /*001c*/ 	.word	0x00000006


	//----- nvinfo : EIATTR_RESERVED_SMEM_USED
	.align		4
.L_36:
        /*0020*/ 	.byte	0x01, 0x41
	.zero		2


	//----- nvinfo : EIATTR_SPARSE_MMA_MASK
	.align		4
        /*0024*/ 	.byte	0x03, 0x50
        /*0026*/ 	.short	0x0000


	//----- nvinfo : EIATTR_TCGEN05_1CTA_USED
	.align		4
        /*0028*/ 	.byte	0x01, 0x51
	.zero		2


	//----- nvinfo : EIATTR_MAXREG_COUNT
	.align		4
        /*002c*/ 	.byte	0x03, 0x1b
        /*002e*/ 	.short	0x00ff


	//----- nvinfo : EIATTR_NUM_BARRIERS
	.align		4
        /*0030*/ 	.byte	0x02, 0x4c
        /*0032*/ 	.byte	0x07
	.zero		1


	//----- nvinfo : EIATTR_EXTERNS
	.align		4
        /*0034*/ 	.byte	0x04, 0x0f
        /*0036*/ 	.short	(.L_38 - .L_37)


	//   ....[0]....
	.align		4
.L_37:
        /*0038*/ 	.word	index@(__assertfail)


	//----- nvinfo : EIATTR_MERCURY_ISA_VERSION
	.align		4
.L_38:
        /*003c*/ 	.byte	0x03, 0x5f
        /*003e*/ 	.short	0x0101


	//----- nvinfo : EIATTR_INT_WARP_WIDE_INSTR_OFFSETS
	.align		4
        /*0040*/ 	.byte	0x04, 0x31
        /*0042*/ 	.short	(.L_40 - .L_39)


	//   ....[0]....
.L_39:
        /*0044*/ 	.word	0x00001d80


	//   ....[1]....
        /*0048*/ 	.word	0x00003540


	//   ....[2]....
        /*004c*/ 	.word	0x00003560


	//   ....[3]....
        /*0050*/ 	.word	0x00003590


	//   ....[4]....
        /*0054*/ 	.word	0x00003ed0


	//   ....[5]....
        /*0058*/ 	.word	0x00003f40


	//   ....[6]....
        /*005c*/ 	.word	0x00004020


	//   ....[7]....
        /*0060*/ 	.word	0x000040a0


	//   ....[8]....
        /*0064*/ 	.word	0x000041b0


	//   ....[9]....
        /*0068*/ 	.word	0x00004240


	//   ....[10]....
        /*006c*/ 	.word	0x00004420


	//   ....[11]....
        /*0070*/ 	.word	0x00004580


	//----- nvinfo : EIATTR_COOP_GROUP_MASK_REGIDS
	.align		4
.L_40:
        /*0074*/ 	.byte	0x04, 0x29
        /*0076*/ 	.short	(.L_42 - .L_41)


	//   ....[0]....
.L_41:
        /*0078*/ 	.word	0xffffffff


	//   ....[1]....
        /*007c*/ 	.word	0xffffffff


	//   ....[2]....
        /*0080*/ 	.word	0xffffffff


	//   ....[3]....
        /*0084*/ 	.word	0xffffffff


	//   ....[4]....
        /*0088*/ 	.word	0xffffffff


	//   ....[5]....
        /*008c*/ 	.word	0xffffffff


	//   ....[6]....
        /*0090*/ 	.word	0xffffffff


	//   ....[7]....
        /*0094*/ 	.word	0xffffffff


	//   ....[8]....
        /*0098*/ 	.word	0xffffffff


	//   ....[9]....
        /*009c*/ 	.word	0xffffffff


	//   ....[10]....
        /*00a0*/ 	.word	0xffffffff


	//   ....[11]....
        /*00a4*/ 	.word	0xffffffff


	//   ....[12]....
        /*00a8*/ 	.word	0xffffffff


	//----- nvinfo : EIATTR_COOP_GROUP_INSTR_OFFSETS
	.align		4
.L_42:
        /*00ac*/ 	.byte	0x04, 0x28
        /*00ae*/ 	.short	(.L_44 - .L_43)


	//   ....[0]....
.L_43:
        /*00b0*/ 	.word	0x00000090


	//   ....[1]....
        /*00b4*/ 	.word	0x000004d0


	//   ....[2]....
        /*00b8*/ 	.word	0x00000620


	//   ....[3]....
        /*00bc*/ 	.word	0x000007c0


	//   ....[4]....
        /*00c0*/ 	.word	0x000008c0


	//   ....[5]....
        /*00c4*/ 	.word	0x00000a30


	//   ....[6]....
        /*00c8*/ 	.word	0x00000b90


	//   ....[7]....
        /*00cc*/ 	.word	0x00001c60


	//   ....[8]....
        /*00d0*/ 	.word	0x000029b0


	//   ....[9]....
        /*00d4*/ 	.word	0x00002bc0


	//   ....[10]....
        /*00d8*/ 	.word	0x00002bf0


	//   ....[11]....
        /*00dc*/ 	.word	0x00003420


	//   ....[12]....
        /*00e0*/ 	.word	0x00003650


	//----- nvinfo : EIATTR_VRC_CTA_INIT_COUNT
	.align		4
.L_44:
        /*00e4*/ 	.byte	0x02, 0x4a
        /*00e6*/ 	.byte	0x80
	.zero		1


	//----- nvinfo : EIATTR_SYSCALL_OFFSETS
	.align		4
        /*00e8*/ 	.byte	0x04, 0x46
        /*00ea*/ 	.short	(.L_46 - .L_45)


	//   ....[0]....
.L_45:
        /*00ec*/ 	.word	0x00004ff0


	//   ....[1]....
        /*00f0*/ 	.word	0x00005130


	//   ....[2]....
        /*00f4*/ 	.word	0x00005990


	//   ....[3]....
        /*00f8*/ 	.word	0x00006fb0


	//   ....[4]....
        /*00fc*/ 	.word	0x00008560


	//   ....[5]....
        /*0100*/ 	.word	0x00009b30


	//----- nvinfo : EIATTR_MBARRIER_INSTR_OFFSETS
	.align		4
.L_46:
        /*0104*/ 	.byte	0x04, 0x39
        /*0106*/ 	.short	(.L_48 - .L_47)


	//   ....[0]....
.L_47:
        /*0108*/ 	.word	0x000005b0
        /*010c*/ 	.word	0x000000ff
        /*0110*/ 	.word	0x00000000
        /*0114*/ 	.short	0x0100
        /*0116*/ 	.byte	0x05
	.zero		1


	//   ....[1]....
        /*0118*/ 	.word	0x000005c0
        /*011c*/ 	.word	0x000000ff
        /*0120*/ 	.word	0x00000018
        /*0124*/ 	.short	0x0100
        /*0126*/ 	.byte	0x05
	.zero		1


	//   ....[2]....
        /*0128*/ 	.word	0x000005d0
        /*012c*/ 	.word	0x000000ff
        /*0130*/ 	.word	0x00000008
        /*0134*/ 	.short	0x0100
        /*0136*/ 	.byte	0x05
	.zero		1


	//   ....[3]....
        /*0138*/ 	.word	0x000005e0
        /*013c*/ 	.word	0x000000ff
        /*0140*/ 	.word	0x00000020
        /*0144*/ 	.short	0x0100
        /*0146*/ 	.byte	0x05
	.zero		1


	//   ....[4]....
        /*0148*/ 	.word	0x000005f0
        /*014c*/ 	.word	0x000000ff
        /*0150*/ 	.word	0x00000010
        /*0154*/ 	.short	0x0100
        /*0156*/ 	.byte	0x05
	.zero		1


	//   ....[5]....
        /*0158*/ 	.word	0x00000600
        /*015c*/ 	.word	0x000000ff
        /*0160*/ 	.word	0x00000028
        /*0164*/ 	.short	0x0100
        /*0166*/ 	.byte	0x05
	.zero		1


	//   ....[6]....
        /*0168*/ 	.word	0x00000730
        /*016c*/ 	.word	0x000000ff
        /*0170*/ 	.word	0x00000030
        /*0174*/ 	.short	0x0100
        /*0176*/ 	.byte	0x07
	.zero		1


	//   ....[7]....
        /*0178*/ 	.word	0x00000740
        /*017c*/ 	.word	0x000000ff
        /*0180*/ 	.word	0x00000050
        /*0184*/ 	.short	0x0100
        /*0186*/ 	.byte	0x07
	.zero		1


	//   ....[8]....
        /*0188*/ 	.word	0x00000750
        /*018c*/ 	.word	0x000000ff
        /*0190*/ 	.word	0x00000038
        /*0194*/ 	.short	0x0100
        /*0196*/ 	.byte	0x07
	.zero		1


	//   ....[9]....
        /*0198*/ 	.word	0x00000760
        /*019c*/ 	.word	0x000000ff
        /*01a0*/ 	.word	0x00000058
        /*01a4*/ 	.short	0x0100
        /*01a6*/ 	.byte	0x07
	.zero		1


	//   ....[10]....
        /*01a8*/ 	.word	0x00000770
        /*01ac*/ 	.word	0x000000ff
        /*01b0*/ 	.word	0x00000040
        /*01b4*/ 	.short	0x0100
        /*01b6*/ 	.byte	0x07
	.zero		1


	//   ....[11]....
        /*01b8*/ 	.word	0x00000780
        /*01bc*/ 	.word	0x000000ff
        /*01c0*/ 	.word	0x00000060
        /*01c4*/ 	.short	0x0100
        /*01c6*/ 	.byte	0x07
	.zero		1


	//   ....[12]....
        /*01c8*/ 	.word	0x00000790
        /*01cc*/ 	.word	0x000000ff
        /*01d0*/ 	.word	0x00000048
        /*01d4*/ 	.short	0x0100
        /*01d6*/ 	.byte	0x07
	.zero		1


	//   ....[13]....
        /*01d8*/ 	.word	0x000007a0
        /*01dc*/ 	.word	0x000000ff
        /*01e0*/ 	.word	0x00000068
        /*01e4*/ 	.short	0x0100
        /*01e6*/ 	.byte	0x07
	.zero		1


	//   ....[14]....
        /*01e8*/ 	.word	0x00000890
        /*01ec*/ 	.word	0x000000ff
        /*01f0*/ 	.word	0x00000070
        /*01f4*/ 	.short	0x0100
        /*01f6*/ 	.byte	0x05
	.zero		1


	//   ....[15]....
        /*01f8*/ 	.word	0x000008a0
        /*01fc*/ 	.word	0x000000ff
        /*0200*/ 	.word	0x00000078
        /*0204*/ 	.short	0x0100
        /*0206*/ 	.byte	0x05
	.zero		1


	//   ....[16]....
        /*0208*/ 	.word	0x000009e0
        /*020c*/ 	.word	0x000000ff
        /*0210*/ 	.word	0x00000080
        /*0214*/ 	.short	0x0100
        /*0216*/ 	.byte	0x05
	.zero		1


	//   ....[17]....
        /*0218*/ 	.word	0x000009f0
        /*021c*/ 	.word	0x000000ff
        /*0220*/ 	.word	0x00000090
        /*0224*/ 	.short	0x0100
        /*0226*/ 	.byte	0x05
	.zero		1


	//   ....[18]....
        /*0228*/ 	.word	0x00000a00
        /*022c*/ 	.word	0x000000ff
        /*0230*/ 	.word	0x00000088
        /*0234*/ 	.short	0x0100
        /*0236*/ 	.byte	0x05
	.zero		1


	//   ....[19]....
        /*0238*/ 	.word	0x00000a10
        /*023c*/ 	.word	0x000000ff
        /*0240*/ 	.word	0x00000098
        /*0244*/ 	.short	0x0100
        /*0246*/ 	.byte	0x05
	.zero		1


	//   ....[20]....
        /*0248*/ 	.word	0x00000b40
        /*024c*/ 	.word	0x000000ff
        /*0250*/ 	.word	0x000000a0
        /*0254*/ 	.short	0x0100
        /*0256*/ 	.byte	0x07
	.zero		1


	//   ....[21]....
        /*0258*/ 	.word	0x00000b50
        /*025c*/ 	.word	0x000000ff
        /*0260*/ 	.word	0x000000b0
        /*0264*/ 	.short	0x0100
        /*0266*/ 	.byte	0x07
	.zero		1


	//   ....[22]....
        /*0268*/ 	.word	0x00000b60
        /*026c*/ 	.word	0x000000ff
        /*0270*/ 	.word	0x000000a8
        /*0274*/ 	.short	0x0100
        /*0276*/ 	.byte	0x07
	.zero		1


	//   ....[23]....
        /*0278*/ 	.word	0x00000b70
        /*027c*/ 	.word	0x000000ff
        /*0280*/ 	.word	0x000000b8
        /*0284*/ 	.short	0x0100
        /*0286*/ 	.byte	0x07
	.zero		1


	//   ....[24]....
        /*0288*/ 	.word	0x00000c60
        /*028c*/ 	.word	0x000000ff
        /*0290*/ 	.word	0x000000c0
        /*0294*/ 	.short	0x0100
        /*0296*/ 	.byte	0x05
	.zero		1


	//   ....[25]....
        /*0298*/ 	.word	0x00000c70
        /*029c*/ 	.word	0x000000ff
        /*02a0*/ 	.word	0x000000d0
        /*02a4*/ 	.short	0x0100
        /*02a6*/ 	.byte	0x05
	.zero		1


	//   ....[26]....
        /*02a8*/ 	.word	0x00000c80
        /*02ac*/ 	.word	0x000000ff
        /*02b0*/ 	.word	0x000000c8
        /*02b4*/ 	.short	0x0100
        /*02b6*/ 	.byte	0x05
	.zero		1


	//   ....[27]....
        /*02b8*/ 	.word	0x00000c90
        /*02bc*/ 	.word	0x000000ff
        /*02c0*/ 	.word	0x000000d8
        /*02c4*/ 	.short	0x0100
        /*02c6*/ 	.byte	0x05
	.zero		1


	//   ....[28]....
        /*02c8*/ 	.word	0x00001560
        /*02cc*/ 	.word	0x00000003
        /*02d0*/ 	.word	0x000000d0
        /*02d4*/ 	.short	0x010a
        /*02d6*/ 	.byte	0xff
	.zero		1


	//   ....[29]....
        /*02d8*/ 	.word	0x00001590
        /*02dc*/ 	.word	0x00000003
        /*02e0*/ 	.word	0x000000c0
        /*02e4*/ 	.short	0x0101
        /*02e6*/ 	.byte	0xff
	.zero		1


	//   ....[30]....
        /*02e8*/ 	.word	0x00001660
        /*02ec*/ 	.word	0x000000ff
        /*02f0*/ 	.word	0x00000018
        /*02f4*/ 	.short	0x010a
        /*02f6*/ 	.byte	0x08
	.zero		1


	//   ....[31]....
        /*02f8*/ 	.word	0x00001700
        /*02fc*/ 	.word	0x000000ff
        /*0300*/ 	.word	0x00000018
        /*0304*/ 	.short	0x010a
        /*0306*/ 	.byte	0x21
	.zero		1


	//   ....[32]....
        /*0308*/ 	.word	0x00001850
        /*030c*/ 	.word	0x000000ff
        /*0310*/ 	.word	0x00000018
        /*0314*/ 	.short	0x010a
        /*0316*/ 	.byte	0x08
	.zero		1


	//   ....[33]....
        /*0318*/ 	.word	0x00001960
        /*031c*/ 	.word	0x000000ff
        /*0320*/ 	.word	0x00000078
        /*0324*/ 	.short	0x0101
        /*0326*/ 	.byte	0x04
	.zero		1


	//   ....[34]....
        /*0328*/ 	.word	0x00001980
        /*032c*/ 	.word	0x000000ff
        /*0330*/ 	.word	0x00000018
        /*0334*/ 	.short	0x010a
        /*0336*/ 	.byte	0x08
	.zero		1


	//   ....[35]....
        /*0338*/ 	.word	0x00001a00
        /*033c*/ 	.word	0x000000ff
        /*0340*/ 	.word	0x00000018
        /*0344*/ 	.short	0x010a
        /*0346*/ 	.byte	0x11
	.zero		1


	//   ....[36]....
        /*0348*/ 	.word	0x00001b50
        /*034c*/ 	.word	0x000000ff
        /*0350*/ 	.word	0x00000018
        /*0354*/ 	.short	0x010a
        /*0356*/ 	.byte	0x08
	.zero		1


	//   ....[37]....
        /*0358*/ 	.word	0x00001c90
        /*035c*/ 	.word	0x00000002
        /*0360*/ 	.word	0x00000080
        /*0364*/ 	.short	0x010a
        /*0366*/ 	.byte	0xff
	.zero		1


	//   ....[38]....
        /*0368*/ 	.word	0x00001d50
        /*036c*/ 	.word	0x00000002
        /*0370*/ 	.word	0x00000000
        /*0374*/ 	.short	0x0101
        /*0376*/ 	.byte	0xff
	.zero		1


	//   ....[39]....
        /*0378*/ 	.word	0x000022b0
        /*037c*/ 	.word	0x000000ff
        /*0380*/ 	.word	0x00000000
        /*0384*/ 	.short	0x010a
        /*0386*/ 	.byte	0x05
	.zero		1


	//   ....[40]....
        /*0388*/ 	.word	0x00002340
        /*038c*/ 	.word	0x000000ff
        /*0390*/ 	.word	0x00000000
        /*0394*/ 	.short	0x010a
        /*0396*/ 	.byte	0x05
	.zero		1


	//   ....[41]....
        /*0398*/ 	.word	0x000023e0
        /*039c*/ 	.word	0x00000000
        /*03a0*/ 	.word	0x00000000
        /*03a4*/ 	.short	0x010a
        /*03a6*/ 	.byte	0xff
	.zero		1


	//   ....[42]....
        /*03a8*/ 	.word	0x00002500
        /*03ac*/ 	.word	0x00000000
        /*03b0*/ 	.word	0x000000c0
        /*03b4*/ 	.short	0x010a
        /*03b6*/ 	.byte	0xff
	.zero		1


	//   ....[43]....
        /*03b8*/ 	.word	0x00002560
        /*03bc*/ 	.word	0x00000004
        /*03c0*/ 	.word	0x00000000
        /*03c4*/ 	.short	0x0101
        /*03c6*/ 	.byte	0xff
	.zero		1


	//   ....[44]....
        /*03c8*/ 	.word	0x00002580
        /*03cc*/ 	.word	0x000000ff
        /*03d0*/ 	.word	0x00000090
        /*03d4*/ 	.short	0x010a
        /*03d6*/ 	.byte	0x05
	.zero		1


	//   ....[45]....
        /*03d8*/ 	.word	0x000026a0
        /*03dc*/ 	.word	0x00000000
        /*03e0*/ 	.word	0x00000080
        /*03e4*/ 	.short	0x010a
        /*03e6*/ 	.byte	0xff
	.zero		1


	//   ....[46]....
        /*03e8*/ 	.word	0x000027b0
        /*03ec*/ 	.word	0x00000000
        /*03f0*/ 	.word	0x00000000
        /*03f4*/ 	.short	0x0101
        /*03f6*/ 	.byte	0xff
	.zero		1


	//   ....[47]....
        /*03f8*/ 	.word	0x00002840
        /*03fc*/ 	.word	0x000000ff
        /*0400*/ 	.word	0x00000090
        /*0404*/ 	.short	0x0106
        /*0406*/ 	.byte	0x05
	.zero		1


	//   ....[48]....
        /*0408*/ 	.word	0x00002860
        /*040c*/ 	.word	0x000000ff
        /*0410*/ 	.word	0x00000090
        /*0414*/ 	.short	0x010a
        /*0416*/ 	.byte	0x05
	.zero		1


	//   ....[49]....
        /*0418*/ 	.word	0x000028f0
        /*041c*/ 	.word	0x000000ff
        /*0420*/ 	.word	0x00000090
        /*0424*/ 	.short	0x0106
        /*0426*/ 	.byte	0x04
	.zero		1


	//   ....[50]....
        /*0428*/ 	.word	0x00002930
        /*042c*/ 	.word	0x00000000
        /*0430*/ 	.word	0x00000090
        /*0434*/ 	.short	0x010a
        /*0436*/ 	.byte	0xff
	.zero		1


	//   ....[51]....
        /*0438*/ 	.word	0x00002e30
        /*043c*/ 	.word	0x00000000
        /*0440*/ 	.word	0x00000080
        /*0444*/ 	.short	0x010a
        /*0446*/ 	.byte	0xff
	.zero		1


	//   ....[52]....
        /*0448*/ 	.word	0x00002f40
        /*044c*/ 	.word	0x00000003
        /*0450*/ 	.word	0x00000000
        /*0454*/ 	.short	0x0101
        /*0456*/ 	.byte	0xff
	.zero		1


	//   ....[53]....
        /*0458*/ 	.word	0x00002f50
        /*045c*/ 	.word	0x000000ff
        /*0460*/ 	.word	0x00000000
        /*0464*/ 	.short	0x010a
        /*0466*/ 	.byte	0x04
	.zero		1


	//   ....[54]....
        /*0468*/ 	.word	0x00002f70
        /*046c*/ 	.word	0x000000ff
        /*0470*/ 	.word	0x000000b0
        /*0474*/ 	.short	0x010a
        /*0476*/ 	.byte	0x08
	.zero		1


	//   ....[55]....
        /*0478*/ 	.word	0x00003040
        /*047c*/ 	.word	0x000000ff
        /*0480*/ 	.word	0x00000000
        /*0484*/ 	.short	0x010a
        /*0486*/ 	.byte	0x07
	.zero		1


	//   ....[56]....
        /*0488*/ 	.word	0x00003180
        /*048c*/ 	.word	0x000000ff
        /*0490*/ 	.word	0x00000000
        /*0494*/ 	.short	0x010a
        /*0496*/ 	.byte	0x04
	.zero		1


	//   ....[57]....
        /*0498*/ 	.word	0x00003370
        /*049c*/ 	.word	0x000000ff
        /*04a0*/ 	.word	0x00000000
        /*04a4*/ 	.short	0x010a
        /*04a6*/ 	.byte	0x05
	.zero		1


	//   ....[58]....
        /*04a8*/ 	.word	0x00003400
        /*04ac*/ 	.word	0x000000ff
        /*04b0*/ 	.word	0x00000000
        /*04b4*/ 	.short	0x010a
        /*04b6*/ 	.byte	0x07
	.zero		1


	//   ....[59]....
        /*04b8*/ 	.word	0x00003880
        /*04bc*/ 	.word	0x00000000
        /*04c0*/ 	.word	0x00000080
        /*04c4*/ 	.short	0x010a
        /*04c6*/ 	.byte	0xff
	.zero		1


	//   ....[60]....
        /*04c8*/ 	.word	0x00003940
        /*04cc*/ 	.word	0x00000000
        /*04d0*/ 	.word	0x00000000
        /*04d4*/ 	.short	0x0101
        /*04d6*/ 	.byte	0xff
	.zero		1


	//   ....[61]....
        /*04d8*/ 	.word	0x00003c60
        /*04dc*/ 	.word	0x000000ff
        /*04e0*/ 	.word	0x00000078
        /*04e4*/ 	.short	0x010a
        /*04e6*/ 	.byte	0x07
	.zero		1


	//   ....[62]....
        /*04e8*/ 	.word	0x00003e50
        /*04ec*/ 	.word	0x000000ff
        /*04f0*/ 	.word	0x00000050
        /*04f4*/ 	.short	0x010a
        /*04f6*/ 	.byte	0x07
	.zero		1


	//   ....[63]....
        /*04f8*/ 	.word	0x00003fc0
        /*04fc*/ 	.word	0x000000ff
        /*0500*/ 	.word	0x00000030
        /*0504*/ 	.short	0x010b
        /*0506*/ 	.byte	0x07
	.zero		1


	//   ....[64]....
        /*0508*/ 	.word	0x00003fd0
        /*050c*/ 	.word	0x000000ff
        /*0510*/ 	.word	0x00000000
        /*0514*/ 	.short	0x0101
        /*0516*/ 	.byte	0x08
	.zero		1


	//   ....[65]....
        /*0518*/ 	.word	0x00003ff0
        /*051c*/ 	.word	0x000000ff
        /*0520*/ 	.word	0x00000058
        /*0524*/ 	.short	0x010a
        /*0526*/ 	.byte	0x07
	.zero		1


	//   ....[66]....
        /*0528*/ 	.word	0x00004150
        /*052c*/ 	.word	0x000000ff
        /*0530*/ 	.word	0x00000038
        /*0534*/ 	.short	0x010b
        /*0536*/ 	.byte	0x07
	.zero		1


	//   ....[67]....
        /*0538*/ 	.word	0x00004160
        /*053c*/ 	.word	0x000000ff
        /*0540*/ 	.word	0x00000000
        /*0544*/ 	.short	0x0101
        /*0546*/ 	.byte	0x08
	.zero		1


	//   ....[68]....
        /*0548*/ 	.word	0x00004170
        /*054c*/ 	.word	0x000000ff
        /*0550*/ 	.word	0x00000060
        /*0554*/ 	.short	0x010a
        /*0556*/ 	.byte	0x07
	.zero		1


	//   ....[69]....
        /*0558*/ 	.word	0x00004310
        /*055c*/ 	.word	0x000000ff
        /*0560*/ 	.word	0x00000040
        /*0564*/ 	.short	0x010b
        /*0566*/ 	.byte	0x07
	.zero		1


	//   ....[70]....
        /*0568*/ 	.word	0x00004380
        /*056c*/ 	.word	0x000000ff
        /*0570*/ 	.word	0x00000000
        /*0574*/ 	.short	0x0101
        /*0576*/ 	.byte	0x08
	.zero		1


	//   ....[71]....
        /*0578*/ 	.word	0x000043b0
        /*057c*/ 	.word	0x000000ff
        /*0580*/ 	.word	0x00000068
        /*0584*/ 	.short	0x010a
        /*0586*/ 	.byte	0x07
	.zero		1


	//   ....[72]....
        /*0588*/ 	.word	0x000045c0
        /*058c*/ 	.word	0x000000ff
        /*0590*/ 	.word	0x00000048
        /*0594*/ 	.short	0x010b
        /*0596*/ 	.byte	0x07
	.zero		1


	//   ....[73]....
        /*0598*/ 	.word	0x000045e0
        /*059c*/ 	.word	0x000000ff
        /*05a0*/ 	.word	0x00000000
        /*05a4*/ 	.short	0x0101
        /*05a6*/ 	.byte	0x0d
	.zero		1


	//   ....[74]....
        /*05a8*/ 	.word	0x00004610
        /*05ac*/ 	.word	0x000000ff
        /*05b0*/ 	.word	0x00000050
        /*05b4*/ 	.short	0x010a
        /*05b6*/ 	.byte	0x07
	.zero		1


	//   ....[75]....
        /*05b8*/ 	.word	0x00004630
        /*05bc*/ 	.word	0x000000ff
        /*05c0*/ 	.word	0x00000058
        /*05c4*/ 	.short	0x010a
        /*05c6*/ 	.byte	0x07
	.zero		1


	//   ....[76]....
        /*05c8*/ 	.word	0x00004650
        /*05cc*/ 	.word	0x000000ff
        /*05d0*/ 	.word	0x00000060
        /*05d4*/ 	.short	0x010a
        /*05d6*/ 	.byte	0x07
	.zero		1


	//   ....[77]....
        /*05d8*/ 	.word	0x00004690
        /*05dc*/ 	.word	0x00000000
        /*05e0*/ 	.word	0x00000068
        /*05e4*/ 	.short	0x010a
        /*05e6*/ 	.byte	0xff
	.zero		1


	//   ....[78]....
        /*05e8*/ 	.word	0x000049c0
        /*05ec*/ 	.word	0x00000000
        /*05f0*/ 	.word	0x00000080
        /*05f4*/ 	.short	0x010a
        /*05f6*/ 	.byte	0xff
	.zero		1


	//   ....[79]....
        /*05f8*/ 	.word	0x00004ad0
        /*05fc*/ 	.word	0x00000000
        /*0600*/ 	.word	0x00000000
        /*0604*/ 	.short	0x0101
        /*0606*/ 	.byte	0xff
	.zero		1


	//   ....[80]....
        /*0608*/ 	.word	0x00005530
        /*060c*/ 	.word	0x00000003
        /*0610*/ 	.word	0x00000030
        /*0614*/ 	.short	0x010a
        /*0616*/ 	.byte	0xff
	.zero		1


	//   ....[81]....
        /*0618*/ 	.word	0x00005570
        /*061c*/ 	.word	0x000000c1
        /*0620*/ 	.word	0x000000a0
        /*0624*/ 	.short	0x010a
        /*0626*/ 	.byte	0xff
	.zero		1


	//   ....[82]....
        /*0628*/ 	.word	0x000056a0
        /*062c*/ 	.word	0x00000003
        /*0630*/ 	.word	0x00000030
        /*0634*/ 	.short	0x010a
        /*0636*/ 	.byte	0xff
	.zero		1


	//   ....[83]....
        /*0638*/ 	.word	0x00005800
        /*063c*/ 	.word	0x00000000
        /*0640*/ 	.word	0x00000000
        /*0644*/ 	.short	0x0101
        /*0646*/ 	.byte	0xff
	.zero		1


	//   ....[84]....
        /*0648*/ 	.word	0x00005860
        /*064c*/ 	.word	0x000000c1
        /*0650*/ 	.word	0x000000a0
        /*0654*/ 	.short	0x010a
        /*0656*/ 	.byte	0xff
	.zero		1


	//   ....[85]....
        /*0658*/ 	.word	0x00006c10
        /*065c*/ 	.word	0x000000cc
        /*0660*/ 	.word	0x00000030
        /*0664*/ 	.short	0x010a
        /*0666*/ 	.byte	0xff
	.zero		1


	//   ....[86]....
        /*0668*/ 	.word	0x00006ce0
        /*066c*/ 	.word	0x000000cc
        /*0670*/ 	.word	0x00000030
        /*0674*/ 	.short	0x010a
        /*0676*/ 	.byte	0xff
	.zero		1


	//   ....[87]....
        /*0678*/ 	.word	0x00006e20
        /*067c*/ 	.word	0x00000003
        /*0680*/ 	.word	0x00000000
        /*0684*/ 	.short	0x0101
        /*0686*/ 	.byte	0xff
	.zero		1


	//   ....[88]....
        /*0688*/ 	.word	0x000081c0
        /*068c*/ 	.word	0x00000000
        /*0690*/ 	.word	0x00000030
        /*0694*/ 	.short	0x010a
        /*0696*/ 	.byte	0xff
	.zero		1


	//   ....[89]....
        /*0698*/ 	.word	0x00008290
        /*069c*/ 	.word	0x00000000
        /*06a0*/ 	.word	0x00000030
        /*06a4*/ 	.short	0x010a
        /*06a6*/ 	.byte	0xff
	.zero		1


	//   ....[90]....
        /*06a8*/ 	.word	0x000083f0
        /*06ac*/ 	.word	0x00000000
        /*06b0*/ 	.word	0x00000000
        /*06b4*/ 	.short	0x0101
        /*06b6*/ 	.byte	0xff
	.zero		1


	//   ....[91]....
        /*06b8*/ 	.word	0x000097a0
        /*06bc*/ 	.word	0x00000000
        /*06c0*/ 	.word	0x00000030
        /*06c4*/ 	.short	0x010a
        /*06c6*/ 	.byte	0xff
	.zero		1


	//   ....[92]....
        /*06c8*/ 	.word	0x00009870
        /*06cc*/ 	.word	0x00000000
        /*06d0*/ 	.word	0x00000030
        /*06d4*/ 	.short	0x010a
        /*06d6*/ 	.byte	0xff
	.zero		1


	//   ....[93]....
        /*06d8*/ 	.word	0x000099d0
        /*06dc*/ 	.word	0x00000000
        /*06e0*/ 	.word	0x00000000
        /*06e4*/ 	.short	0x0101
        /*06e6*/ 	.byte	0xff
	.zero		1


	//   ....[94]....
        /*06e8*/ 	.word	0x00009ec0
        /*06ec*/ 	.word	0x000000ff
        /*06f0*/ 	.word	0x00000000
        /*06f4*/ 	.short	0x0101
        /*06f6*/ 	.byte	0x05
	.zero		1


	//   ....[95]....
        /*06f8*/ 	.word	0x0000ae40
        /*06fc*/ 	.word	0x00000003
        /*0700*/ 	.word	0x000000d0
        /*0704*/ 	.short	0x010a
        /*0706*/ 	.byte	0xff
	.zero		1


	//   ....[96]....
        /*0708*/ 	.word	0x0000aea0
        /*070c*/ 	.word	0x00000002
        /*0710*/ 	.word	0x00000018
        /*0714*/ 	.short	0x010a
        /*0716*/ 	.byte	0xff
	.zero		1


	//   ....[97]....
        /*0718*/ 	.word	0x0000af00
        /*071c*/ 	.word	0x00000002
        /*0720*/ 	.word	0x00000018
        /*0724*/ 	.short	0x010a
        /*0726*/ 	.byte	0xff
	.zero		1


	//   ....[98]....
        /*0728*/ 	.word	0x0000af50
        /*072c*/ 	.word	0x00000002
        /*0730*/ 	.word	0x00000080
        /*0734*/ 	.short	0x010a
        /*0736*/ 	.byte	0xff
	.zero		1


	//   ....[99]....
        /*0738*/ 	.word	0x0000afb0
        /*073c*/ 	.word	0x00000000
        /*0740*/ 	.word	0x00000000
        /*0744*/ 	.short	0x010a
        /*0746*/ 	.byte	0xff
	.zero		1


	//   ....[100]....
        /*0748*/ 	.word	0x0000b010
        /*074c*/ 	.word	0x00000000
        /*0750*/ 	.word	0x00000000
        /*0754*/ 	.short	0x010a
        /*0756*/ 	.byte	0xff
	.zero		1


	//   ....[101]....
        /*0758*/ 	.word	0x0000b060
        /*075c*/ 	.word	0x00000000
        /*0760*/ 	.word	0x000000c0
        /*0764*/ 	.short	0x010a
        /*0766*/ 	.byte	0xff
	.zero		1


	//   ....[102]....
        /*0768*/ 	.word	0x0000b0c0
        /*076c*/ 	.word	0x00000000
        /*0770*/ 	.word	0x00000090
        /*0774*/ 	.short	0x010a
        /*0776*/ 	.byte	0xff
	.zero		1


	//   ....[103]....
        /*0778*/ 	.word	0x0000b110
        /*077c*/ 	.word	0x00000000
        /*0780*/ 	.word	0x00000080
        /*0784*/ 	.short	0x010a
        /*0786*/ 	.byte	0xff
	.zero		1


	//   ....[104]....
        /*0788*/ 	.word	0x0000b170
        /*078c*/ 	.word	0x00000000
        /*0790*/ 	.word	0x00000090
        /*0794*/ 	.short	0x010a
        /*0796*/ 	.byte	0xff
	.zero		1


	//   ....[105]....
        /*0798*/ 	.word	0x0000b1c0
        /*079c*/ 	.word	0x00000000
        /*07a0*/ 	.word	0x00000080
        /*07a4*/ 	.short	0x010a
        /*07a6*/ 	.byte	0xff
	.zero		1


	//   ....[106]....
        /*07a8*/ 	.word	0x0000b220
        /*07ac*/ 	.word	0x00000003
        /*07b0*/ 	.word	0x000000b0
        /*07b4*/ 	.short	0x010a
        /*07b6*/ 	.byte	0xff
	.zero		1


	//   ....[107]....
        /*07b8*/ 	.word	0x0000b280
        /*07bc*/ 	.word	0x00000000
        /*07c0*/ 	.word	0x00000000
        /*07c4*/ 	.short	0x010a
        /*07c6*/ 	.byte	0xff
	.zero		1


	//   ....[108]....
        /*07c8*/ 	.word	0x0000b2e0
        /*07cc*/ 	.word	0x00000000
        /*07d0*/ 	.word	0x00000000
        /*07d4*/ 	.short	0x010a
        /*07d6*/ 	.byte	0xff
	.zero		1


	//   ....[109]....
        /*07d8*/ 	.word	0x0000b340
        /*07dc*/ 	.word	0x00000000
        /*07e0*/ 	.word	0x00000000
        /*07e4*/ 	.short	0x010a
        /*07e6*/ 	.byte	0xff
	.zero		1


	//   ....[110]....
        /*07e8*/ 	.word	0x0000b390
        /*07ec*/ 	.word	0x00000000
        /*07f0*/ 	.word	0x00000080
        /*07f4*/ 	.short	0x010a
        /*07f6*/ 	.byte	0xff
	.zero		1


	//   ....[111]....
        /*07f8*/ 	.word	0x0000b3f0
        /*07fc*/ 	.word	0x00000000
        /*0800*/ 	.word	0x00000078
        /*0804*/ 	.short	0x010a
        /*0806*/ 	.byte	0xff
	.zero		1


	//   ....[112]....
        /*0808*/ 	.word	0x0000b450
        /*080c*/ 	.word	0x00000003
        /*0810*/ 	.word	0x00000050
        /*0814*/ 	.short	0x010a
        /*0816*/ 	.byte	0xff
	.zero		1


	//   ....[113]....
        /*0818*/ 	.word	0x0000b4b0
        /*081c*/ 	.word	0x00000003
        /*0820*/ 	.word	0x00000058
        /*0824*/ 	.short	0x010a
        /*0826*/ 	.byte	0xff
	.zero		1


	//   ....[114]....
        /*0828*/ 	.word	0x0000b510
        /*082c*/ 	.word	0x00000003
        /*0830*/ 	.word	0x00000060
        /*0834*/ 	.short	0x010a
        /*0836*/ 	.byte	0xff
	.zero		1


	//   ....[115]....
        /*0838*/ 	.word	0x0000b570
        /*083c*/ 	.word	0x00000003
        /*0840*/ 	.word	0x00000068
        /*0844*/ 	.short	0x010a
        /*0846*/ 	.byte	0xff
	.zero		1


	//   ....[116]....
        /*0848*/ 	.word	0x0000b5d0
        /*084c*/ 	.word	0x00000000
        /*0850*/ 	.word	0x00000050
        /*0854*/ 	.short	0x010a
        /*0856*/ 	.byte	0xff
	.zero		1


	//   ....[117]....
        /*0858*/ 	.word	0x0000b630
        /*085c*/ 	.word	0x00000000
        /*0860*/ 	.word	0x00000058
        /*0864*/ 	.short	0x010a
        /*0866*/ 	.byte	0xff
	.zero		1


	//   ....[118]....
        /*0868*/ 	.word	0x0000b690
        /*086c*/ 	.word	0x00000000
        /*0870*/ 	.word	0x00000060
        /*0874*/ 	.short	0x010a
        /*0876*/ 	.byte	0xff
	.zero		1


	//   ....[119]....
        /*0878*/ 	.word	0x0000b6e0
        /*087c*/ 	.word	0x00000000
        /*0880*/ 	.word	0x00000080
        /*0884*/ 	.short	0x010a
        /*0886*/ 	.byte	0xff
	.zero		1


	//   ....[120]....
        /*0888*/ 	.word	0x0000b730
        /*088c*/ 	.word	0x00000003
        /*0890*/ 	.word	0x00000030
        /*0894*/ 	.short	0x010a
        /*0896*/ 	.byte	0xff
	.zero		1


	//   ....[121]....
        /*0898*/ 	.word	0x0000b780
        /*089c*/ 	.word	0x000000c1
        /*08a0*/ 	.word	0x000000a0
        /*08a4*/ 	.short	0x010a
        /*08a6*/ 	.byte	0xff
	.zero		1


	//   ....[122]....
        /*08a8*/ 	.word	0x0000b7d0
        /*08ac*/ 	.word	0x000000cc
        /*08b0*/ 	.word	0x00000030
        /*08b4*/ 	.short	0x010a
        /*08b6*/ 	.byte	0xff
	.zero		1


	//   ....[123]....
        /*08b8*/ 	.word	0x0000b820
        /*08bc*/ 	.word	0x00000000
        /*08c0*/ 	.word	0x00000030
        /*08c4*/ 	.short	0x010a
        /*08c6*/ 	.byte	0xff
	.zero		1


	//   ....[124]....
        /*08c8*/ 	.word	0x0000b870
        /*08cc*/ 	.word	0x00000000
        /*08d0*/ 	.word	0x00000030
        /*08d4*/ 	.short	0x010a
        /*08d6*/ 	.byte	0xff
	.zero		1


	//----- nvinfo : EIATTR_NUM_MBARRIERS
	.align		4
.L_48:
        /*08d8*/ 	.byte	0x03, 0x38
        /*08da*/ 	.short	0x001c


	//----- nvinfo : EIATTR_EXIT_INSTR_OFFSETS
	.align		4
        /*08dc*/ 	.byte	0x04, 0x1c
        /*08de*/ 	.short	(.L_50 - .L_49)


	//   ....[0]....
.L_49:
        /*08e0*/ 	.word	0x00002410


	//   ....[1]....
        /*08e4*/ 	.word	0x00002900


	//   ....[2]....
        /*08e8*/ 	.word	0x00002960


	//   ....[3]....
        /*08ec*/ 	.word	0x00003660


	//   ....[4]....
        /*08f0*/ 	.word	0x000046c0


	//   ....[5]....
        /*08f4*/ 	.word	0x00004700


	//   ....[6]....
        /*08f8*/ 	.word	0x0000ae30


	//----- nvinfo : EIATTR_MAX_THREADS
	.align		4
.L_50:
        /*08fc*/ 	.byte	0x04, 0x05
        /*08fe*/ 	.short	(.L_52 - .L_51)
.L_51:
        /*0900*/ 	.word	0x00000100
        /*0904*/ 	.word	0x00000001
        /*0908*/ 	.word	0x00000001


	//----- nvinfo : EIATTR_CRS_STACK_SIZE
	.align		4
.L_52:
        /*090c*/ 	.byte	0x04, 0x1e
        /*090e*/ 	.short	(.L_54 - .L_53)
.L_53:
        /*0910*/ 	.word	0x00000000


	//----- nvinfo : EIATTR_CBANK_PARAM_SIZE
	.align		4
.L_54:
        /*0914*/ 	.byte	0x03, 0x19
        /*0916*/ 	.short	0x0800


	//----- nvinfo : EIATTR_PARAM_CBANK
	.align		4
        /*0918*/ 	.byte	0x04, 0x0a
        /*091a*/ 	.short	(.L_56 - .L_55)
	.align		4
.L_55:
        /*091c*/ 	.word	index@(.nv.constant0._ZN7cutlass13device_kernelINS_4gemm6kernel13GemmUniversalIN4cute5tupleIJiiiiEEENS1_10collective13CollectiveMmaINS1_35MainloopSm100TmaUmmaWarpSpecializedILi3ELi2ELi2ENS5_IJNS4_1CILi1EEESB_SB_EEEEENS5_IJNSA_ILi128EEENSA_ILi256EEENSA_ILi64EEEEEENS_12float_e4m3_tENS5_IJlSB_lEEESI_SJ_NS4_8TiledMMAINS4_8MMA_AtomIJNS4_10MMA_TraitsINS4_19SM100_MMA_F8F6F4_SSEJSI_SI_fSE_SF_NS4_17integral_constantINS4_4UMMA5MajorELSQ_0EEESR_NSO_INSP_7ScaleInELSS_0EEEST_EEEEEENS4_6LayoutISC_NS5_IJNSA_ILi0EEESX_SX_EEEEENS5_IJNS4_10UnderscoreES10_S10_EEEEENS4_13SM90_TMA_LOADENS4_14ComposedLayoutINS4_7SwizzleILi2ELi4ELi3EEENS4_18smem_ptr_flag_bitsILi8EEENSW_INS5_IJNSA_ILi8EEESG_EEENS5_IJSG_SB_EEEEEEEvNS4_8identityES13_S1D_vS1E_EENS_8epilogue10collective18CollectiveEpilogueINS1G_23Sm100TmaWarpSpecializedILi4ELi2ELi64ELb0ELb0EEEJSH_NS5_IJNSW_ISE_SB_EENSW_ISG_SB_EEEEESI_SJ_SI_SJ_NS1G_6fusion15FusionCallbacksIS1K_NS1O_17LinearCombinationISI_fSI_fLNS_15FloatRoundStyleE2EEESH_S1N_JEEENS4_5SM1004TMEM4LOAD26SM100_TMEM_LOAD_32dp32b64xES13_S1D_NS4_39AutoVectorizingCopyWithAssumedAlignmentILi128EEENS4_14SM90_TMA_STOREES1D_S1Z_S1Z_EEEvvEEEEvNT_6ParamsE)
        /*0920*/ 	.short	0x0380
        /*0922*/ 	.short	0x0800


	//----- nvinfo : EIATTR_SW_WAR
	.align		4
.L_56:
        /*0924*/ 	.byte	0x04, 0x36
        /*0926*/ 	.short	(.L_58 - .L_57)
.L_57:
        /*0928*/ 	.word	0x00000008
.L_58:


//--------------------- .nv.callgraph             --------------------------
	.section	.nv.callgraph,"",@"SHT_CUDA_CALLGRAPH"
	.align	4
	.sectionentsize	8
	.align		4
        /*0000*/ 	.word	0x00000000
	.align		4
        /*0004*/ 	.word	0xffffffff
	.align		4
        /*0008*/ 	.word	index@(_ZN7cutlass13device_kernelINS_4gemm6kernel13GemmUniversalIN4cute5tupleIJiiiiEEENS1_10collective13CollectiveMmaINS1_35MainloopSm100TmaUmmaWarpSpecializedILi3ELi2ELi2ENS5_IJNS4_1CILi1EEESB_SB_EEEEENS5_IJNSA_ILi128EEENSA_ILi256EEENSA_ILi64EEEEEENS_12float_e4m3_tENS5_IJlSB_lEEESI_SJ_NS4_8TiledMMAINS4_8MMA_AtomIJNS4_10MMA_TraitsINS4_19SM100_MMA_F8F6F4_SSEJSI_SI_fSE_SF_NS4_17integral_constantINS4_4UMMA5MajorELSQ_0EEESR_NSO_INSP_7ScaleInELSS_0EEEST_EEEEEENS4_6LayoutISC_NS5_IJNSA_ILi0EEESX_SX_EEEEENS5_IJNS4_10UnderscoreES10_S10_EEEEENS4_13SM90_TMA_LOADENS4_14ComposedLayoutINS4_7SwizzleILi2ELi4ELi3EEENS4_18smem_ptr_flag_bitsILi8EEENSW_INS5_IJNSA_ILi8EEESG_EEENS5_IJSG_SB_EEEEEEEvNS4_8identityES13_S1D_vS1E_EENS_8epilogue10collective18CollectiveEpilogueINS1G_23Sm100TmaWarpSpecializedILi4ELi2ELi64ELb0ELb0EEEJSH_NS5_IJNSW_ISE_SB_EENSW_ISG_SB_EEEEESI_SJ_SI_SJ_NS1G_6fusion15FusionCallbacksIS1K_NS1O_17LinearCombinationISI_fSI_fLNS_15FloatRoundStyleE2EEESH_S1N_JEEENS4_5SM1004TMEM4LOAD26SM100_TMEM_LOAD_32dp32b64xES13_S1D_NS4_39AutoVectorizingCopyWithAssumedAlignmentILi128EEENS4_14SM90_TMA_STOREES1D_S1Z_S1Z_EEEvvEEEEvNT_6ParamsE)
	.align		4
        /*000c*/ 	.word	index@(__assertfail)
	.align		4
        /*0010*/ 	.word	0x00000000
	.align		4
        /*0014*/ 	.word	0xfffffffe
	.align		4
        /*0018*/ 	.word	0x00000000
	.align		4
        /*001c*/ 	.word	0xfffffffd
	.align		4
        /*0020*/ 	.word	0x00000000
	.align		4
        /*0024*/ 	.word	0xfffffffc


//--------------------- .nv.constant4             --------------------------
	.section	.nv.constant4,"a",@progbits
	.align	8
	.align		8
.nv.constant4:
        /*0000*/ 	.dword	__assertfail
	.align		8
        /*0008*/ 	.dword	__unnamed_1
	.align		8
        /*0010*/ 	.dword	__unnamed_2
	.align		8
        /*0018*/ 	.dword	__unnamed_3
	.align		8
        /*0020*/ 	.dword	_ZN40_INTERNAL_6433a5d0_4_k_cu_3af50cfa_243164cuda3std3__45__cpo5beginE
	.align		8
        /*0028*/ 	.dword	_ZN40_INTERNAL_6433a5d0_4_k_cu_3af50cfa_243164cuda3std3__45__cpo3endE
	.align		8
        /*0030*/ 	.dword	_ZN40_INTERNAL_6433a5d0_4_k_cu_3af50cfa_243164cuda3std3__45__cpo6cbeginE
	.align		8
        /*0038*/ 	.dword	_ZN40_INTERNAL_6433a5d0_4_k_cu_3af50cfa_243164cuda3std3__45__cpo4cendE
	.align		8
        /*0040*/ 	.dword	_ZN40_INTERNAL_6433a5d0_4_k_cu_3af50cfa_243164cuda3std3__442_GLOBAL__N__6433a5d0_4_k_cu_3af50cfa_243166ignoreE
	.align		8
        /*0048*/ 	.dword	_ZN40_INTERNAL_6433a5d0_4_k_cu_3af50cfa_243164cuda3std3__419piecewise_constructE
	.align		8
        /*0050*/ 	.dword	_ZN40_INTERNAL_6433a5d0_4_k_cu_3af50cfa_243164cuda3std3__48in_placeE
	.align		8
        /*0058*/ 	.dword	_ZN40_INTERNAL_6433a5d0_4_k_cu_3af50cfa_243164cuda3std6ranges3__45__cpo4swapE
	.align		8
        /*0060*/ 	.dword	_ZN40_INTERNAL_6433a5d0_4_k_cu_3af50cfa_243164cuda3std6ranges3__45__cpo9iter_moveE
	.align		8
        /*0068*/ 	.dword	_ZN40_INTERNAL_6433a5d0_4_k_cu_3af50cfa_243164cute7productE
	.align		8
        /*0070*/ 	.dword	_ZN40_INTERNAL_6433a5d0_4_k_cu_3af50cfa_243164cute1_E
	.align		8
        /*0078*/ 	.dword	$str$25
	.align		8
        /*0080*/ 	.dword	$str$26
	.align		8
        /*0088*/ 	.dword	$str$27
	.align		8
        /*0090*/ 	.dword	$str$28


//--------------------- .text._ZN7cutlass13device_kernelINS_4gemm6kernel13GemmUniversalIN4cute5tupleIJiiiiEEENS1_10collective13CollectiveMmaINS1_35MainloopSm100TmaUmmaWarpSpecializedILi3ELi2ELi2ENS5_IJNS4_1CILi1EEESB_SB_EEEEENS5_IJNSA_ILi128EEENSA_ILi256EEENSA_ILi64EEEEEENS_12float_e4m3_tENS5_IJlSB_lEEESI_SJ_NS4_8TiledMMAINS4_8MMA_AtomIJNS4_10MMA_TraitsINS4_19SM100_MMA_F8F6F4_SSEJSI_SI_fSE_SF_NS4_17integral_constantINS4_4UMMA5MajorELSQ_0EEESR_NSO_INSP_7ScaleInELSS_0EEEST_EEEEEENS4_6LayoutISC_NS5_IJNSA_ILi0EEESX_SX_EEEEENS5_IJNS4_10UnderscoreES10_S10_EEEEENS4_13SM90_TMA_LOADENS4_14ComposedLayoutINS4_7SwizzleILi2ELi4ELi3EEENS4_18smem_ptr_flag_bitsILi8EEENSW_INS5_IJNSA_ILi8EEESG_EEENS5_IJSG_SB_EEEEEEEvNS4_8identityES13_S1D_vS1E_EENS_8epilogue10collective18CollectiveEpilogueINS1G_23Sm100TmaWarpSpecializedILi4ELi2ELi64ELb0ELb0EEEJSH_NS5_IJNSW_ISE_SB_EENSW_ISG_SB_EEEEESI_SJ_SI_SJ_NS1G_6fusion15FusionCallbacksIS1K_NS1O_17LinearCombinationISI_fSI_fLNS_15FloatRoundStyleE2EEESH_S1N_JEEENS4_5SM1004TMEM4LOAD26SM100_TMEM_LOAD_32dp32b64xES13_S1D_NS4_39AutoVectorizingCopyWithAssumedAlignmentILi128EEENS4_14SM90_TMA_STOREES1D_S1Z_S1Z_EEEvvEEEEvNT_6ParamsE --------------------------
	.section	.text._ZN7cutlass13device_kernelINS_4gemm6kernel13GemmUniversalIN4cute5tupleIJiiiiEEENS1_10collective13CollectiveMmaINS1_35MainloopSm100TmaUmmaWarpSpecializedILi3ELi2ELi2ENS5_IJNS4_1CILi1EEESB_SB_EEEEENS5_IJNSA_ILi128EEENSA_ILi256EEENSA_ILi64EEEEEENS_12float_e4m3_tENS5_IJlSB_lEEESI_SJ_NS4_8TiledMMAINS4_8MMA_AtomIJNS4_10MMA_TraitsINS4_19SM100_MMA_F8F6F4_SSEJSI_SI_fSE_SF_NS4_17integral_constantINS4_4UMMA5MajorELSQ_0EEESR_NSO_INSP_7ScaleInELSS_0EEEST_EEEEEENS4_6LayoutISC_NS5_IJNSA_ILi0EEESX_SX_EEEEENS5_IJNS4_10UnderscoreES10_S10_EEEEENS4_13SM90_TMA_LOADENS4_14ComposedLayoutINS4_7SwizzleILi2ELi4ELi3EEENS4_18smem_ptr_flag_bitsILi8EEENSW_INS5_IJNSA_ILi8EEESG_EEENS5_IJSG_SB_EEEEEEEvNS4_8identityES13_S1D_vS1E_EENS_8epilogue10collective18CollectiveEpilogueINS1G_23Sm100TmaWarpSpecializedILi4ELi2ELi64ELb0ELb0EEEJSH_NS5_IJNSW_ISE_SB_EENSW_ISG_SB_EEEEESI_SJ_SI_SJ_NS1G_6fusion15FusionCallbacksIS1K_NS1O_17LinearCombinationISI_fSI_fLNS_15FloatRoundStyleE2EEESH_S1N_JEEENS4_5SM1004TMEM4LOAD26SM100_TMEM_LOAD_32dp32b64xES13_S1D_NS4_39AutoVectorizingCopyWithAssumedAlignmentILi128EEENS4_14SM90_TMA_STOREES1D_S1Z_S1Z_EEEvvEEEEvNT_6ParamsE,"ax",@progbits
	.align	128
.text._ZN7cutlass13device_kernelINS_4gemm6kernel13GemmUniversalIN4cute5tupleIJiiiiEEENS1_10collective13CollectiveMmaINS1_35MainloopSm100TmaUmmaWarpSpecializedILi3ELi2ELi2ENS5_IJNS4_1CILi1EEESB_SB_EEEEENS5_IJNSA_ILi128EEENSA_ILi256EEENSA_ILi64EEEEEENS_12float_e4m3_tENS5_IJlSB_lEEESI_SJ_NS4_8TiledMMAINS4_8MMA_AtomIJNS4_10MMA_TraitsINS4_19SM100_MMA_F8F6F4_SSEJSI_SI_fSE_SF_NS4_17integral_constantINS4_4UMMA5MajorELSQ_0EEESR_NSO_INSP_7ScaleInELSS_0EEEST_EEEEEENS4_6LayoutISC_NS5_IJNSA_ILi0EEESX_SX_EEEEENS5_IJNS4_10UnderscoreES10_S10_EEEEENS4_13SM90_TMA_LOADENS4_14ComposedLayoutINS4_7SwizzleILi2ELi4ELi3EEENS4_18smem_ptr_flag_bitsILi8EEENSW_INS5_IJNSA_ILi8EEESG_EEENS5_IJSG_SB_EEEEEEEvNS4_8identityES13_S1D_vS1E_EENS_8epilogue10collective18CollectiveEpilogueINS1G_23Sm100TmaWarpSpecializedILi4ELi2ELi64ELb0ELb0EEEJSH_NS5_IJNSW_ISE_SB_EENSW_ISG_SB_EEEEESI_SJ_SI_SJ_NS1G_6fusion15FusionCallbacksIS1K_NS1O_17LinearCombinationISI_fSI_fLNS_15FloatRoundStyleE2EEESH_S1N_JEEENS4_5SM1004TMEM4LOAD26SM100_TMEM_LOAD_32dp32b64xES13_S1D_NS4_39AutoVectorizingCopyWithAssumedAlignmentILi128EEENS4_14SM90_TMA_STOREES1D_S1Z_S1Z_EEEvvEEEEvNT_6ParamsE:
        .type           _ZN7cutlass13device_kernelINS_4gemm6kernel13GemmUniversalIN4cute5tupleIJiiiiEEENS1_10collective13CollectiveMmaINS1_35MainloopSm100TmaUmmaWarpSpecializedILi3ELi2ELi2ENS5_IJNS4_1CILi1EEESB_SB_EEEEENS5_IJNSA_ILi128EEENSA_ILi256EEENSA_ILi64EEEEEENS_12float_e4m3_tENS5_IJlSB_lEEESI_SJ_NS4_8TiledMMAINS4_8MMA_AtomIJNS4_10MMA_TraitsINS4_19SM100_MMA_F8F6F4_SSEJSI_SI_fSE_SF_NS4_17integral_constantINS4_4UMMA5MajorELSQ_0EEESR_NSO_INSP_7ScaleInELSS_0EEEST_EEEEEENS4_6LayoutISC_NS5_IJNSA_ILi0EEESX_SX_EEEEENS5_IJNS4_10UnderscoreES10_S10_EEEEENS4_13SM90_TMA_LOADENS4_14ComposedLayoutINS4_7SwizzleILi2ELi4ELi3EEENS4_18smem_ptr_flag_bitsILi8EEENSW_INS5_IJNSA_ILi8EEESG_EEENS5_IJSG_SB_EEEEEEEvNS4_8identityES13_S1D_vS1E_EENS_8epilogue10collective18CollectiveEpilogueINS1G_23Sm100TmaWarpSpecializedILi4ELi2ELi64ELb0ELb0EEEJSH_NS5_IJNSW_ISE_SB_EENSW_ISG_SB_EEEEESI_SJ_SI_SJ_NS1G_6fusion15FusionCallbacksIS1K_NS1O_17LinearCombinationISI_fSI_fLNS_15FloatRoundStyleE2EEESH_S1N_JEEENS4_5SM1004TMEM4LOAD26SM100_TMEM_LOAD_32dp32b64xES13_S1D_NS4_39AutoVectorizingCopyWithAssumedAlignmentILi128EEENS4_14SM90_TMA_STOREES1D_S1Z_S1Z_EEEvvEEEEvNT_6ParamsE,@function
        .size           _ZN7cutlass13device_kernelINS_4gemm6kernel13GemmUniversalIN4cute5tupleIJiiiiEEENS1_10collective13CollectiveMmaINS1_35MainloopSm100TmaUmmaWarpSpecializedILi3ELi2ELi2ENS5_IJNS4_1CILi1EEESB_SB_EEEEENS5_IJNSA_ILi128EEENSA_ILi256EEENSA_ILi64EEEEEENS_12float_e4m3_tENS5_IJlSB_lEEESI_SJ_NS4_8TiledMMAINS4_8MMA_AtomIJNS4_10MMA_TraitsINS4_19SM100_MMA_F8F6F4_SSEJSI_SI_fSE_SF_NS4_17integral_constantINS4_4UMMA5MajorELSQ_0EEESR_NSO_INSP_7ScaleInELSS_0EEEST_EEEEEENS4_6LayoutISC_NS5_IJNSA_ILi0EEESX_SX_EEEEENS5_IJNS4_10UnderscoreES10_S10_EEEEENS4_13SM90_TMA_LOADENS4_14ComposedLayoutINS4_7SwizzleILi2ELi4ELi3EEENS4_18smem_ptr_flag_bitsILi8EEENSW_INS5_IJNSA_ILi8EEESG_EEENS5_IJSG_SB_EEEEEEEvNS4_8identityES13_S1D_vS1E_EENS_8epilogue10collective18CollectiveEpilogueINS1G_23Sm100TmaWarpSpecializedILi4ELi2ELi64ELb0ELb0EEEJSH_NS5_IJNSW_ISE_SB_EENSW_ISG_SB_EEEEESI_SJ_SI_SJ_NS1G_6fusion15FusionCallbacksIS1K_NS1O_17LinearCombinationISI_fSI_fLNS_15FloatRoundStyleE2EEESH_S1N_JEEENS4_5SM1004TMEM4LOAD26SM100_TMEM_LOAD_32dp32b64xES13_S1D_NS4_39AutoVectorizingCopyWithAssumedAlignmentILi128EEENS4_14SM90_TMA_STOREES1D_S1Z_S1Z_EEEvvEEEEvNT_6ParamsE,(.L_x_164 - _ZN7cutlass13device_kernelINS_4gemm6kernel13GemmUniversalIN4cute5tupleIJiiiiEEENS1_10collective13CollectiveMmaINS1_35MainloopSm100TmaUmmaWarpSpecializedILi3ELi2ELi2ENS5_IJNS4_1CILi1EEESB_SB_EEEEENS5_IJNSA_ILi128EEENSA_ILi256EEENSA_ILi64EEEEEENS_12float_e4m3_tENS5_IJlSB_lEEESI_SJ_NS4_8TiledMMAINS4_8MMA_AtomIJNS4_10MMA_TraitsINS4_19SM100_MMA_F8F6F4_SSEJSI_SI_fSE_SF_NS4_17integral_constantINS4_4UMMA5MajorELSQ_0EEESR_NSO_INSP_7ScaleInELSS_0EEEST_EEEEEENS4_6LayoutISC_NS5_IJNSA_ILi0EEESX_SX_EEEEENS5_IJNS4_10UnderscoreES10_S10_EEEEENS4_13SM90_TMA_LOADENS4_14ComposedLayoutINS4_7SwizzleILi2ELi4ELi3EEENS4_18smem_ptr_flag_bitsILi8EEENSW_INS5_IJNSA_ILi8EEESG_EEENS5_IJSG_SB_EEEEEEEvNS4_8identityES13_S1D_vS1E_EENS_8epilogue10collective18CollectiveEpilogueINS1G_23Sm100TmaWarpSpecializedILi4ELi2ELi64ELb0ELb0EEEJSH_NS5_IJNSW_ISE_SB_EENSW_ISG_SB_EEEEESI_SJ_SI_SJ_NS1G_6fusion15FusionCallbacksIS1K_NS1O_17LinearCombinationISI_fSI_fLNS_15FloatRoundStyleE2EEESH_S1N_JEEENS4_5SM1004TMEM4LOAD26SM100_TMEM_LOAD_32dp32b64xES13_S1D_NS4_39AutoVectorizingCopyWithAssumedAlignmentILi128EEENS4_14SM90_TMA_STOREES1D_S1Z_S1Z_EEEvvEEEEvNT_6ParamsE)
        .other          _ZN7cutlass13device_kernelINS_4gemm6kernel13GemmUniversalIN4cute5tupleIJiiiiEEENS1_10collective13CollectiveMmaINS1_35MainloopSm100TmaUmmaWarpSpecializedILi3ELi2ELi2ENS5_IJNS4_1CILi1EEESB_SB_EEEEENS5_IJNSA_ILi128EEENSA_ILi256EEENSA_ILi64EEEEEENS_12float_e4m3_tENS5_IJlSB_lEEESI_SJ_NS4_8TiledMMAINS4_8MMA_AtomIJNS4_10MMA_TraitsINS4_19SM100_MMA_F8F6F4_SSEJSI_SI_fSE_SF_NS4_17integral_constantINS4_4UMMA5MajorELSQ_0EEESR_NSO_INSP_7ScaleInELSS_0EEEST_EEEEEENS4_6LayoutISC_NS5_IJNSA_ILi0EEESX_SX_EEEEENS5_IJNS4_10UnderscoreES10_S10_EEEEENS4_13SM90_TMA_LOADENS4_14ComposedLayoutINS4_7SwizzleILi2ELi4ELi3EEENS4_18smem_ptr_flag_bitsILi8EEENSW_INS5_IJNSA_ILi8EEESG_EEENS5_IJSG_SB_EEEEEEEvNS4_8identityES13_S1D_vS1E_EENS_8epilogue10collective18CollectiveEpilogueINS1G_23Sm100TmaWarpSpecializedILi4ELi2ELi64ELb0ELb0EEEJSH_NS5_IJNSW_ISE_SB_EENSW_ISG_SB_EEEEESI_SJ_SI_SJ_NS1G_6fusion15FusionCallbacksIS1K_NS1O_17LinearCombinationISI_fSI_fLNS_15FloatRoundStyleE2EEESH_S1N_JEEENS4_5SM1004TMEM4LOAD26SM100_TMEM_LOAD_32dp32b64xES13_S1D_NS4_39AutoVectorizingCopyWithAssumedAlignmentILi128EEENS4_14SM90_TMA_STOREES1D_S1Z_S1Z_EEEvvEEEEvNT_6ParamsE,@"STO_CUDA_ENTRY STV_DEFAULT"
_ZN7cutlass13device_kernelINS_4gemm6kernel13GemmUniversalIN4cute5tupleIJiiiiEEENS1_10collective13CollectiveMmaINS1_35MainloopSm100TmaUmmaWarpSpecializedILi3ELi2ELi2ENS5_IJNS4_1CILi1EEESB_SB_EEEEENS5_IJNSA_ILi128EEENSA_ILi256EEENSA_ILi64EEEEEENS_12float_e4m3_tENS5_IJlSB_lEEESI_SJ_NS4_8TiledMMAINS4_8MMA_AtomIJNS4_10MMA_TraitsINS4_19SM100_MMA_F8F6F4_SSEJSI_SI_fSE_SF_NS4_17integral_constantINS4_4UMMA5MajorELSQ_0EEESR_NSO_INSP_7ScaleInELSS_0EEEST_EEEEEENS4_6LayoutISC_NS5_IJNSA_ILi0EEESX_SX_EEEEENS5_IJNS4_10UnderscoreES10_S10_EEEEENS4_13SM90_TMA_LOADENS4_14ComposedLayoutINS4_7SwizzleILi2ELi4ELi3EEENS4_18smem_ptr_flag_bitsILi8EEENSW_INS5_IJNSA_ILi8EEESG_EEENS5_IJSG_SB_EEEEEEEvNS4_8identityES13_S1D_vS1E_EENS_8epilogue10collective18CollectiveEpilogueINS1G_23Sm100TmaWarpSpecializedILi4ELi2ELi64ELb0ELb0EEEJSH_NS5_IJNSW_ISE_SB_EENSW_ISG_SB_EEEEESI_SJ_SI_SJ_NS1G_6fusion15FusionCallbacksIS1K_NS1O_17LinearCombinationISI_fSI_fLNS_15FloatRoundStyleE2EEESH_S1N_JEEENS4_5SM1004TMEM4LOAD26SM100_TMEM_LOAD_32dp32b64xES13_S1D_NS4_39AutoVectorizingCopyWithAssumedAlignmentILi128EEENS4_14SM90_TMA_STOREES1D_S1Z_S1Z_EEEvvEEEEvNT_6ParamsE:
[----:B------:R-:W1:Y:S01]  /*0000*/  LDC R1, c[0x0][0x37c] ;  /* 0x0000df00ff017b82 */ /* 0x000e620000000800 */
[----:B------:R-:W2:Y:S01]  /*0010*/  S2R R185, SR_TID.X ;  /* 0x0000000000b97919 */ /* 0x000ea20000002100 */
[----:B------:R-:W3:Y:S01]  /*0020*/  LDCU.64 UR4, c[0x0][0x890] ;  /* 0x00011200ff0477ac */ /* 0x000ee20008000a00 */
[----:B------:R-:W-:Y:S02]  /*0030*/  PRMT R171, RZ, 0x7610, R171 ;  /* 0x00007610ffab7816 */ /* 0x000fe400000000ab */
[----:B------:R-:W-:Y:S01]  /*0040*/  ELECT P5, URZ, PT ;  /* 0x0000000000ff782f */ /* 0x000fe200038a0000 */
[----:B------:R-:W4:Y:S01]  /*0050*/  LDCU.64 UR46, c[0x0][0x358] ;  /* 0x00006b00ff2e77ac */ /* 0x000f220008000a00 */
[----:B---3--:R-:W-:-:S04]  /*0060*/  UISETP.NE.U32.AND UP0, UPT, UR4, URZ, UPT ;  /* 0x000000ff0400728c */ /* 0x008fc8000bf05070 */
[----:B------:R-:W-:Y:S01]  /*0070*/  UISETP.NE.AND.EX UP0, UPT, UR5, URZ, UPT, UP0 ;  /* 0x000000ff0500728c */ /* 0x000fe2000bf05300 */
[----:B--2---:R-:W-:-:S05]  /*0080*/  SHF.R.U32.HI R173, RZ, 0x5, R185 ;  /* 0x00000005ffad7819 */ /* 0x004fca00000116b9 */
[----:B------:R-:W2:Y:S02]  /*0090*/  SHFL.IDX PT, R0, R173, RZ, 0x1f ;  /* 0x00001fffad007589 */ /* 0x000ea400000e0000 */
[----:B--2---:R-:W-:Y:S01]  /*00a0*/  R2UR UR8, R0 ;  /* 0x00000000000872ca */ /* 0x004fe200000e0000 */
[----:B-1--4-:R-:W-:-:S14]  /*00b0*/  BRA.U UP0, `(.L_x_0) ;  /* 0x00000001002c7547 */ /* 0x012fdc000b800000 */
[----:B------:R-:W1:Y:S02]  /*00c0*/  LDCU.64 UR6, c[0x0][0x888] ;  /* 0x00011100ff0677ac */ /* 0x000e640008000a00 */
[----:B-1----:R-:W-:-:S04]  /*00d0*/  UISETP.NE.U32.AND UP0, UPT, UR6, URZ, UPT ;  /* 0x000000ff0600728c */ /* 0x002fc8000bf05070 */
[----:B------:R-:W-:-:S09]  /*00e0*/  UISETP.NE.AND.EX UP0, UPT, UR7, URZ, UPT, UP0 ;  /* 0x000000ff0700728c */ /* 0x000fd2000bf05300 */
[----:B------:R-:W-:Y:S05]  /*00f0*/  BRA.U !UP0, `(.L_x_1) ;  /* 0x0000000108107547 */ /* 0x000fea000b800000 */
[----:B------:R-:W1:Y:S02]  /*0100*/  LDC.64 R2, c[0x0][0x888] ;  /* 0x00022200ff027b82 */ /* 0x000e640000000a00 */
[----:B-1----:R1:W5:Y:S01]  /*0110*/  LDG.E R81, desc[UR46][R2.64] ;  /* 0x0000002e02517981 */ /* 0x002362000c1e1900 */
[----:B------:R-:W-:Y:S01]  /*0120*/  HFMA2 R171, -RZ, RZ, 0, 5.9604644775390625e-08 ;  /* 0x00000001ffab7431 */ /* 0x000fe200000001ff */
[----:B------:R-:W-:Y:S05]  /*0130*/  BRA `(.L_x_0) ;  /* 0x00000000000c7947 */ /* 0x000fea0003800000 */
.L_x_1:
[----:B------:R-:W1:Y:S01]  /*0140*/  LDCU UR6, c[0x0][0x880] ;  /* 0x00011000ff0677ac */ /* 0x000e620008000800 */
[----:B------:R-:W-:Y:S01]  /*0150*/  HFMA2 R171, -RZ, RZ, 0, 5.9604644775390625e-08 ;  /* 0x00000001ffab7431 */ /* 0x000fe200000001ff */
[----:B-1----:R-:W-:-:S07]  /*0160*/  MOV R81, UR6 ;  /* 0x0000000600517c02 */ /* 0x002fce0008000f00 */
.L_x_0:
[----:B------:R-:W2:Y:S02]  /*0170*/  LDCU.64 UR6, c[0x0][0x8b0] ;  /* 0x00011600ff0677ac */ /* 0x000ea40008000a00 */
[----:B--2---:R-:W-:-:S04]  /*0180*/  UISETP.NE.U32.AND UP0, UPT, UR6, URZ, UPT ;  /* 0x000000ff0600728c */ /* 0x004fc8000bf05070 */
[----:B------:R-:W-:-:S09]  /*0190*/  UISETP.NE.AND.EX UP0, UPT, UR7, URZ, UPT, UP0 ;  /* 0x000000ff0700728c */ /* 0x000fd2000bf05300 */
[----:B------:R-:W-:Y:S05]  /*01a0*/  BRA.U UP0, `(.L_x_2) ;  /* 0x0000000100247547 */ /* 0x000fea000b800000 */
[----:B------:R-:W2:Y:S02]  /*01b0*/  LDCU.64 UR6, c[0x0][0x8a8] ;  /* 0x00011500ff0677ac */ /* 0x000ea40008000a00 */
[----:B--2---:R-:W-:-:S04]  /*01c0*/  UISETP.NE.U32.AND UP0, UPT, UR6, URZ, UPT ;  /* 0x000000ff0600728c */ /* 0x004fc8000bf05070 */
[----:B------:R-:W-:-:S09]  /*01d0*/  UISETP.NE.AND.EX UP0, UPT, UR7, URZ, UPT, UP0 ;  /* 0x000000ff0700728c */ /* 0x000fd2000bf05300 */
[----:B------:R-:W-:Y:S05]  /*01e0*/  BRA.U !UP0, `(.L_x_3) ;  /* 0x00000001080c7547 */ /* 0x000fea000b800000 */
[----:B------:R-:W2:Y:S02]  /*01f0*/  LDC.64 R78, c[0x0][0x8a8] ;  /* 0x00022a00ff4e7b82 */ /* 0x000ea40000000a00 */
[----:B--2---:R2:W5:Y:S01]  /*0200*/  LDG.E R78, desc[UR46][R78.64] ;  /* 0x0000002e4e4e7981 */ /* 0x004562000c1e1900 */
[----:B------:R-:W-:Y:S05]  /*0210*/  BRA `(.L_x_2) ;  /* 0x0000000000087947 */ /* 0x000fea0003800000 */
.L_x_3:
[----:B------:R-:W2:Y:S02]  /*0220*/  LDCU UR6, c[0x0][0x8a0] ;  /* 0x00011400ff0677ac */ /* 0x000ea40008000800 */
[----:B--2---:R-:W-:Y:S02]  /*0230*/  MOV R78, UR6 ;  /* 0x00000006004e7c02 */ /* 0x004fe40008000f00 */
.L_x_2:
[----:B------:R-:W-:Y:S01]  /*0240*/  IMAD.U32 R0, RZ, RZ, UR8 ;  /* 0x00000008ff007e24 */ /* 0x000fe2000f8e00ff */
[----:B------:R-:W-:Y:S04]  /*0250*/  BSSY.RECONVERGENT B0, `(.L_x_4) ;  /* 0x000000c000007945 */ /* 0x000fe80003800200 */
[C---:B------:R-:W-:Y:S02]  /*0260*/  ISETP.NE.OR P1, PT, R0.reuse, 0x1, !P5 ;  /* 0x000000010000780c */ /* 0x040fe40006f25670 */
[----:B------:R-:W-:-:S11]  /*0270*/  ISETP.NE.OR P0, PT, R0, 0x3, !P5 ;  /* 0x000000030000780c */ /* 0x000fd60006f05670 */
[----:B------:R-:W-:Y:S05]  /*0280*/  @P1 BRA `(.L_x_5) ;  /* 0x0000000000201947 */ /* 0x000fea0003800000 */
[----:B------:R-:W3:Y:S02]  /*0290*/  LDCU.64 UR6, c[0x0][0x348] ;  /* 0x00006900ff0677ac */ /* 0x000ee40008000a00 */
[----:B---3--:R-:W-:Y:S02]  /*02a0*/  UIADD3 UR10, UP1, UPT, UR6, 0x80, URZ ;  /* 0x00000080060a7890 */ /* 0x008fe4000ff3e0ff */
[----:B------:R-:W-:Y:S02]  /*02b0*/  UIADD3 UR6, UP0, UPT, UR6, 0x180, URZ ;  /* 0x0000018006067890 */ /* 0x000fe4000ff1e0ff */
[----:B------:R-:W-:Y:S02]  /*02c0*/  UIADD3.X UR11, UPT, UPT, URZ, UR7, URZ, UP1, !UPT ;  /* 0x00000007ff0b7290 */ /* 0x000fe40008ffe4ff */
[----:B------:R-:W-:-:S07]  /*02d0*/  UIADD3.X UR7, UPT, UPT, URZ, UR7, URZ, UP0, !UPT ;  /* 0x00000007ff077290 */ /* 0x000fce00087fe4ff */
[----:B------:R3:W-:Y:S02]  /*02e0*/  UTMACCTL.PF [UR10] ;  /* 0x000000000a0079b9 */ /* 0x0007e40008040000 */
[----:B------:R3:W-:Y:S02]  /*02f0*/  UTMACCTL.PF [UR6] ;  /* 0x00000000060079b9 */ /* 0x0007e40008040000 */
[----:B---3--:R-:W-:Y:S01]  /*0300*/  NOP ;  /* 0x0000000000007918 */ /* 0x008fe20000000000 */
.L_x_5:
[----:B------:R-:W-:Y:S05]  /*0310*/  BSYNC.RECONVERGENT B0 ;  /* 0x0000000000007941 */ /* 0x000fea0003800200 */
.L_x_4:
[----:B------:R-:W-:Y:S04]  /*0320*/  BSSY.RECONVERGENT B0, `(.L_x_6) ;  /* 0x000000a000007945 */ /* 0x000fe80003800200 */
        /* <DEDUP_REMOVED lines=9> */
.L_x_7:
[----:B------:R-:W-:Y:S05]  /*03c0*/  BSYNC.RECONVERGENT B0 ;  /* 0x0000000000007941 */ /* 0x000fea0003800200 */
.L_x_6:
[----:B------:R-:W3:Y:S01]  /*03d0*/  LDCU.64 UR6, c[0x0][0x888] ;  /* 0x00011100ff0677ac */ /* 0x000ee20008000a00 */
[----:B------:R-:W-:Y:S02]  /*03e0*/  UISETP.EQ.U32.AND UP1, UPT, UR4, URZ, UPT ;  /* 0x000000ff0400728c */ /* 0x000fe4000bf22070 */
[----:B------:R-:W-:Y:S02]  /*03f0*/  UPLOP3.LUT UP2, UPT, UPT, UPT, UPT, 0x80, 0x8 ;  /* 0x000000000008789c */ /* 0x000fe40003f4f070 */
[----:B---3--:R-:W-:-:S04]  /*0400*/  UISETP.NE.U32.AND UP0, UPT, UR6, URZ, UPT ;  /* 0x000000ff0600728c */ /* 0x008fc8000bf05070 */
[----:B------:R-:W-:-:S04]  /*0410*/  UISETP.NE.AND.EX UP0, UPT, UR7, URZ, UPT, UP0 ;  /* 0x000000ff0700728c */ /* 0x000fc8000bf05300 */
[----:B------:R-:W-:-:S04]  /*0420*/  UISETP.EQ.OR.EX UP3, UPT, UR5, URZ, !UP0, UP1 ;  /* 0x000000ff0500728c */ /* 0x000fc8000c762710 */
[----:B------:R-:W-:-:S05]  /*0430*/  UP2UR UR50, UPR, URZ, 0x8 ;  /* 0x00000008ff327883 */ /* 0x000fca0008000000 */
[----:B------:R-:W-:Y:S07]  /*0440*/  BRA.U !UP3, `(.L_x_8) ;  /* 0x000000010b207547 */ /* 0x000fee000b800000 */
[----:B------:R-:W-:Y:S01]  /*0450*/  UISETP.NE.U32.AND UP2, UPT, UR4, URZ, UPT ;  /* 0x000000ff0400728c */ /* 0x000fe2000bf45070 */
[----:B-----5:R-:W-:Y:S01]  /*0460*/  FSETP.NEU.AND P0, PT, R81, RZ, PT ;  /* 0x000000ff5100720b */ /* 0x020fe20003f0d000 */
[----:B------:R-:W-:Y:S02]  /*0470*/  USEL UR4, URZ, 0xffffffff, UP0 ;  /* 0xffffffffff047887 */ /* 0x000fe40008000000 */
[----:B------:R-:W-:-:S10]  /*0480*/  UISETP.NE.AND.EX UP2, UPT, UR5, URZ, UPT, UP2 ;  /* 0x000000ff0500728c */ /* 0x000fd4000bf45320 */
[----:B------:R-:W-:Y:S01]  /*0490*/  VOTEU.ANY UP1, P0 ;  /* 0x0000000000ff7886 */ /* 0x000fe20000020100 */
[----:B------:R-:W-:-:S04]  /*04a0*/  @!UP2 USEL UR4, URZ, 0xffffffff, UP1 ;  /* 0xffffffffff04a887 */ /* 0x000fc80008800000 */
[----:B------:R-:W-:-:S04]  /*04b0*/  ULOP3.LUT UR4, UR4, 0x1, URZ, 0xc0, !UPT ;  /* 0x0000000104047892 */ /* 0x000fc8000f8ec0ff */
[----:B------:R-:W-:-:S11]  /*04c0*/  UISETP.NE.U32.AND UP2, UPT, UR4, 0x1, UPT ;  /* 0x000000010400788c */ /* 0x000fd6000bf45070 */
.L_x_8:
[----:B-1----:R-:W1:Y:S01]  /*04d0*/  SHFL.IDX PT, R2, R173, RZ, 0x1f ;  /* 0x00001fffad027589 */ /* 0x002e6200000e0000 */
[----:B------:R-:W-:-:S04]  /*04e0*/  UISETP.NE.AND UP1, UPT, UR8, 0x2, UPT ;  /* 0x000000020800788c */ /* 0x000fc8000bf25270 */
[----:B------:R-:W-:Y:S01]  /*04f0*/  USEL UR6, URZ, 0x1, UP1 ;  /* 0x00000001ff067887 */ /* 0x000fe20008800000 */
[----:B-1----:R-:W-:-:S13]  /*0500*/  ISETP.NE.AND P0, PT, R2, RZ, PT ;  /* 0x000000ff0200720c */ /* 0x002fda0003f05270 */
[----:B------:R-:W-:Y:S05]  /*0510*/  @P0 BRA `(.L_x_9) ;  /* 0x0000000000400947 */ /* 0x000fea0003800000 */
[----:B------:R-:W1:Y:S01]  /*0520*/  S2UR UR5, SR_CgaCtaId ;  /* 0x00000000000579c3 */ /* 0x000e620000008800 */
[----:B------:R-:W-:Y:S01]  /*0530*/  UMOV UR7, 0x400 ;  /* 0x0000040000077882 */ /* 0x000fe20000000000 */
[----:B------:R-:W-:Y:S01]  /*0540*/  UMOV UR4, 0x1 ;  /* 0x0000000100047882 */ /* 0x000fe20000000000 */
[----:B------:R-:W-:Y:S01]  /*0550*/  ELECT P0, URZ, PT ;  /* 0x0000000000ff782f */ /* 0x000fe20003800000 */
[----:B------:R-:W-:-:S04]  /*0560*/  UIADD3 UR10, UPT, UPT, -UR4, 0x100000, URZ ;  /* 0x00100000040a7890 */ /* 0x000fc8000fffe1ff */
[----:B------:R-:W-:Y:S02]  /*0570*/  USHF.L.U32 UR11, UR10, 0xb, URZ ;  /* 0x0000000b0a0b7899 */ /* 0x000fe400080006ff */
[----:B------:R-:W-:Y:S02]  /*0580*/  USHF.L.U32 UR10, UR10, 0x1, URZ ;  /* 0x000000010a0a7899 */ /* 0x000fe400080006ff */
[----:B-1----:R-:W-:Y:S01]  /*0590*/  ULEA UR5, UR5, UR7, 0x18 ;  /* 0x0000000705057291 */ /* 0x002fe2000f8ec0ff */
[----:B------:R-:W1:Y:S11]  /*05a0*/  FENCE.VIEW.ASYNC.S ;  /* 0x00000000000073c6 */ /* 0x000e760000000000 */
[----:B-1----:R1:W3:Y:S01]  /*05b0*/  SYNCS.EXCH.64 URZ, [UR5], UR10 ;  /* 0x0000000a05ff75b2 */ /* 0x0022e20008000100 */
[----:B------:R1:W4:Y:S01]  /*05c0*/  SYNCS.EXCH.64 URZ, [UR5+0x18], UR10 ;  /* 0x0000180a05ff75b2 */ /* 0x0003220008000100 */
[----:B------:R1:W1:Y:S01]  /*05d0*/  SYNCS.EXCH.64 URZ, [UR5+0x8], UR10 ;  /* 0x0000080a05ff75b2 */ /* 0x0002620008000100 */
[----:B------:R1:W1:Y:S01]  /*05e0*/  SYNCS.EXCH.64 URZ, [UR5+0x20], UR10 ;  /* 0x0000200a05ff75b2 */ /* 0x0002620008000100 */
[----:B------:R1:W1:Y:S01]  /*05f0*/  SYNCS.EXCH.64 URZ, [UR5+0x10], UR10 ;  /* 0x0000100a05ff75b2 */ /* 0x0002620008000100 */
[----:B------:R1:W1:Y:S01]  /*0600*/  SYNCS.EXCH.64 URZ, [UR5+0x28], UR10 ;  /* 0x0000280a05ff75b2 */ /* 0x0002620008000100 */
[----:B------:R-:W-:Y:S01]  /*0610*/  NOP ;  /* 0x0000000000007918 */ /* 0x000fe20000000000 */
.L_x_9:
[----:B------:R-:W2:Y:S01]  /*0620*/  SHFL.IDX PT, R2, R173, RZ, 0x1f ;  /* 0x00001fffad027589 */ /* 0x000ea200000e0000 */
[----:B------:R-:W-:Y:S01]  /*0630*/  NOP ;  /* 0x0000000000007918 */ /* 0x000fe20000000000 */
[----:B--2---:R-:W-:-:S13]  /*0640*/  ISETP.NE.AND P0, PT, R2, 0x1, PT ;  /* 0x000000010200780c */ /* 0x004fda0003f05270 */
[----:B------:R-:W-:Y:S05]  /*0650*/  @P0 BRA `(.L_x_10) ;  /* 0x0000000000580947 */ /* 0x000fea0003800000 */
[----:B------:R-:W2:Y:S01]  /*0660*/  S2UR UR7, SR_CgaCtaId ;  /* 0x00000000000779c3 */ /* 0x000ea20000008800 */
[----:B------:R-:W-:Y:S01]  /*0670*/  UMOV UR9, 0x400 ;  /* 0x0000040000097882 */ /* 0x000fe20000000000 */
[----:B-1----:R-:W-:Y:S01]  /*0680*/  UMOV UR5, 0x20 ;  /* 0x0000002000057882 */ /* 0x002fe20000000000 */
[----:B------:R-:W-:Y:S01]  /*0690*/  UMOV UR4, 0x80 ;  /* 0x0000008000047882 */ /* 0x000fe20000000000 */
[----:B------:R-:W-:-:S04]  /*06a0*/  UIADD3 UR10, UPT, UPT, -UR5, 0x100000, URZ ;  /* 0x00100000050a7890 */ /* 0x000fc8000fffe1ff */
[----:B------:R-:W-:Y:S02]  /*06b0*/  USHF.L.U32 UR11, UR10, 0xb, URZ ;  /* 0x0000000b0a0b7899 */ /* 0x000fe400080006ff */
[----:B------:R-:W-:Y:S02]  /*06c0*/  USHF.L.U32 UR10, UR10, 0x1, URZ ;  /* 0x000000010a0a7899 */ /* 0x000fe400080006ff */
[----:B------:R-:W-:-:S04]  /*06d0*/  UIADD3 UR4, UPT, UPT, -UR4, 0x100000, URZ ;  /* 0x0010000004047890 */ /* 0x000fc8000fffe1ff */
[----:B------:R-:W-:Y:S02]  /*06e0*/  USHF.L.U32 UR5, UR4, 0xb, URZ ;  /* 0x0000000b04057899 */ /* 0x000fe400080006ff */
[----:B------:R-:W-:Y:S01]  /*06f0*/  USHF.L.U32 UR4, UR4, 0x1, URZ ;  /* 0x0000000104047899 */ /* 0x000fe200080006ff */
[----:B------:R-:W-:Y:S01]  /*0700*/  ELECT P0, URZ, PT ;  /* 0x0000000000ff782f */ /* 0x000fe20003800000 */
[----:B--2---:R-:W-:Y:S01]  /*0710*/  ULEA UR7, UR7, UR9, 0x18 ;  /* 0x0000000907077291 */ /* 0x004fe2000f8ec0ff */
[----:B------:R-:W1:Y:S11]  /*0720*/  FENCE.VIEW.ASYNC.S ;  /* 0x00000000000073c6 */ /* 0x000e760000000000 */
[----:B-1----:R2:W1:Y:S01]  /*0730*/  SYNCS.EXCH.64 URZ, [UR7+0x30], UR10 ;  /* 0x0000300a07ff75b2 */ /* 0x0024620008000100 */
[----:B------:R2:W1:Y:S01]  /*0740*/  SYNCS.EXCH.64 URZ, [UR7+0x50], UR4 ;  /* 0x0000500407ff75b2 */ /* 0x0004620008000100 */
[----:B------:R2:W1:Y:S01]  /*0750*/  SYNCS.EXCH.64 URZ, [UR7+0x38], UR10 ;  /* 0x0000380a07ff75b2 */ /* 0x0004620008000100 */
[----:B------:R2:W1:Y:S01]  /*0760*/  SYNCS.EXCH.64 URZ, [UR7+0x58], UR4 ;  /* 0x0000580407ff75b2 */ /* 0x0004620008000100 */
[----:B------:R2:W1:Y:S01]  /*0770*/  SYNCS.EXCH.64 URZ, [UR7+0x40], UR10 ;  /* 0x0000400a07ff75b2 */ /* 0x0004620008000100 */
[----:B------:R2:W1:Y:S01]  /*0780*/  SYNCS.EXCH.64 URZ, [UR7+0x60], UR4 ;  /* 0x0000600407ff75b2 */ /* 0x0004620008000100 */
[----:B------:R2:W1:Y:S01]  /*0790*/  SYNCS.EXCH.64 URZ, [UR7+0x48], UR10 ;  /* 0x0000480a07ff75b2 */ /* 0x0004620008000100 */
[----:B------:R2:W1:Y:S02]  /*07a0*/  SYNCS.EXCH.64 URZ, [UR7+0x68], UR4 ;  /* 0x0000680407ff75b2 */ /* 0x0004640008000100 */
[----:B--2---:R-:W-:Y:S01]  /*07b0*/  NOP ;  /* 0x0000000000007918 */ /* 0x004fe20000000000 */
.L_x_10:
[----:B------:R-:W2:Y:S01]  /*07c0*/  SHFL.IDX PT, R2, R173, RZ, 0x1f ;  /* 0x00001fffad027589 */ /* 0x000ea200000e0000 */
[----:B------:R-:W-:Y:S01]  /*07d0*/  NOP ;  /* 0x0000000000007918 */ /* 0x000fe20000000000 */
[----:B--2---:R-:W-:-:S13]  /*07e0*/  ISETP.NE.AND P0, PT, R2, 0x3, PT ;  /* 0x000000030200780c */ /* 0x004fda0003f05270 */
[----:B------:R-:W-:Y:S05]  /*07f0*/  @P0 BRA `(.L_x_11) ;  /* 0x0000000000300947 */ /* 0x000fea0003800000 */
[----:B-1----:R-:W1:Y:S01]  /*0800*/  S2UR UR5, SR_CgaCtaId ;  /* 0x00000000000579c3 */ /* 0x002e620000008800 */
        /* <DEDUP_REMOVED lines=8> */
[----:B-1----:R2:W1:Y:S01]  /*0890*/  SYNCS.EXCH.64 URZ, [UR5+0x70], UR10 ;  /* 0x0000700a05ff75b2 */ /* 0x0024620008000100 */
[----:B------:R2:W1:Y:S02]  /*08a0*/  SYNCS.EXCH.64 URZ, [UR5+0x78], UR10 ;  /* 0x0000780a05ff75b2 */ /* 0x0004640008000100 */
[----:B--2---:R-:W-:Y:S01]  /*08b0*/  NOP ;  /* 0x0000000000007918 */ /* 0x004fe20000000000 */
.L_x_11:
[----:B------:R-:W2:Y:S01]  /*08c0*/  SHFL.IDX PT, R2, R173, RZ, 0x1f ;  /* 0x00001fffad027589 */ /* 0x000ea200000e0000 */
[----:B------:R-:W-:Y:S01]  /*08d0*/  NOP ;  /* 0x0000000000007918 */ /* 0x000fe20000000000 */
[----:B--2---:R-:W-:-:S13]  /*08e0*/  ISETP.NE.AND P0, PT, R2, 0x4, PT ;  /* 0x000000040200780c */ /* 0x004fda0003f05270 */
[----:B------:R-:W-:Y:S05]  /*08f0*/  @P0 BRA `(.L_x_12) ;  /* 0x00000000004c0947 */ /* 0x000fea0003800000 */
[----:B-1----:R-:W1:Y:S01]  /*0900*/  S2UR UR5, SR_CgaCtaId ;  /* 0x00000000000579c3 */ /* 0x002e620000008800 */
[----:B------:R-:W-:Y:S01]  /*0910*/  UMOV UR9, 0x100 ;  /* 0x0000010000097882 */ /* 0x000fe20000000000 */
[----:B------:R-:W-:Y:S01]  /*0920*/  UMOV UR7, 0x400 ;  /* 0x0000040000077882 */ /* 0x000fe20000000000 */
[----:B------:R-:W-:Y:S01]  /*0930*/  USEL UR9, UR9, 0xe0, UP2 ;  /* 0x000000e009097887 */ /* 0x000fe20009000000 */
[----:B------:R-:W-:Y:S01]  /*0940*/  UMOV UR4, 0x1 ;  /* 0x0000000100047882 */ /* 0x000fe20000000000 */
[----:B------:R-:W-:Y:S01]  /*0950*/  ELECT P0, URZ, PT ;  /* 0x0000000000ff782f */ /* 0x000fe20003800000 */
[----:B------:R-:W-:-:S04]  /*0960*/  UIADD3 UR10, UPT, UPT, -UR4, 0x100000, URZ ;  /* 0x00100000040a7890 */ /* 0x000fc8000fffe1ff */
[----:B------:R-:W-:Y:S02]  /*0970*/  USHF.L.U32 UR11, UR10, 0xb, URZ ;  /* 0x0000000b0a0b7899 */ /* 0x000fe400080006ff */
[----:B------:R-:W-:Y:S02]  /*0980*/  USHF.L.U32 UR10, UR10, 0x1, URZ ;  /* 0x000000010a0a7899 */ /* 0x000fe400080006ff */
[----:B------:R-:W-:-:S04]  /*0990*/  UIADD3 UR12, UPT, UPT, -UR9, 0x100000, URZ ;  /* 0x00100000090c7890 */ /* 0x000fc8000fffe1ff */
[----:B------:R-:W-:Y:S02]  /*09a0*/  USHF.L.U32 UR13, UR12, 0xb, URZ ;  /* 0x0000000b0c0d7899 */ /* 0x000fe400080006ff */
[----:B------:R-:W-:Y:S02]  /*09b0*/  USHF.L.U32 UR12, UR12, 0x1, URZ ;  /* 0x000000010c0c7899 */ /* 0x000fe400080006ff */
[----:B-1----:R-:W-:Y:S01]  /*09c0*/  ULEA UR5, UR5, UR7, 0x18 ;  /* 0x0000000705057291 */ /* 0x002fe2000f8ec0ff */
[----:B------:R-:W1:Y:S11]  /*09d0*/  FENCE.VIEW.ASYNC.S ;  /* 0x00000000000073c6 */ /* 0x000e760000000000 */
[----:B-1----:R2:W1:Y:S01]  /*09e0*/  SYNCS.EXCH.64 URZ, [UR5+0x80], UR10 ;  /* 0x0000800a05ff75b2 */ /* 0x0024620008000100 */
[----:B------:R2:W1:Y:S01]  /*09f0*/  SYNCS.EXCH.64 URZ, [UR5+0x90], UR12 ;  /* 0x0000900c05ff75b2 */ /* 0x0004620008000100 */
[----:B------:R2:W1:Y:S01]  /*0a00*/  SYNCS.EXCH.64 URZ, [UR5+0x88], UR10 ;  /* 0x0000880a05ff75b2 */ /* 0x0004620008000100 */
[----:B------:R2:W1:Y:S02]  /*0a10*/  SYNCS.EXCH.64 URZ, [UR5+0x98], UR12 ;  /* 0x0000980c05ff75b2 */ /* 0x0004640008000100 */
[----:B--2---:R-:W-:Y:S01]  /*0a20*/  NOP ;  /* 0x0000000000007918 */ /* 0x004fe20000000000 */
.L_x_12:
        /* <DEDUP_REMOVED lines=20> */
[----:B------:R2:W1:Y:S02]  /*0b70*/  SYNCS.EXCH.64 URZ, [UR7+0xb8], UR4 ;  /* 0x0000b80407ff75b2 */ /* 0x0004640008000100 */
[----:B--2---:R-:W-:Y:S01]  /*0b80*/  NOP ;  /* 0x0000000000007918 */ /* 0x004fe20000000000 */
.L_x_13:
        /* <DEDUP_REMOVED lines=18> */
.L_x_14:
[----:B-1----:R-:W1:Y:S01]  /*0cb0*/  S2UR UR5, SR_CTAID.X ;  /* 0x00000000000579c3 */ /* 0x002e620000002500 */
[----:B------:R-:W-:-:S05]  /*0cc0*/  CS2R.32 R170, SR_CgaSize ;  /* 0x0000000000aa7805 */ /* 0x000fca0000008a00 */
[----:B------:R-:W-:-:S05]  /*0cd0*/  IMAD R170, R170, -0xa0, RZ ;  /* 0xffffff60aaaa7824 */ /* 0x000fca00078e02ff */
[----:B------:R-:W-:-:S14]  /*0ce0*/  R2UR UR9, R170 ;  /* 0x00000000aa0972ca */ /* 0x000fdc00000e0000 */
[----:B------:R-:W2:Y:S01]  /*0cf0*/  LDCU UR9, c[0x0][UR9+0x2b0] ;  /* 0x00005600090977ac */ /* 0x000ea20008000800 */
[----:B------:R-:W-:Y:S01]  /*0d00*/  NOP ;  /* 0x0000000000007918 */ /* 0x000fe20000000000 */
[----:B------:R-:W-:-:S05]  /*0d10*/  CS2R.32 R170, SR_CgaSize ;  /* 0x0000000000aa7805 */ /* 0x000fca0000008a00 */
[----:B------:R-:W-:-:S05]  /*0d20*/  IMAD R170, R170, -0xa0, RZ ;  /* 0xffffff60aaaa7824 */ /* 0x000fca00078e02ff */
[----:B------:R-:W-:-:S14]  /*0d30*/  R2UR UR7, R170 ;  /* 0x00000000aa0772ca */ /* 0x000fdc00000e0000 */
[----:B------:R-:W3:Y:S01]  /*0d40*/  LDCU UR7, c[0x0][UR7+0x2b4] ;  /* 0x00005680070777ac */ /* 0x000ee20008000800 */
[----:B------:R-:W4:Y:S08]  /*0d50*/  S2UR UR4, SR_CTAID.Y ;  /* 0x00000000000479c3 */ /* 0x000f300000002600 */
[----:B------:R-:W3:Y:S01]  /*0d60*/  LDC R9, c[0x0][0xb24] ;  /* 0x0002c900ff097b82 */ /* 0x000ee20000000800 */
[----:B-1----:R-:W-:-:S02]  /*0d70*/  I2FP.F32.U32 R5, UR5 ;  /* 0x0000000500057c45 */ /* 0x002fc40008201000 */
[----:B------:R-:W-:-:S05]  /*0d80*/  CS2R.32 R3, SR_CgaSize ;  /* 0x0000000000037805 */ /* 0x000fca0000008a00 */
[----:B------:R-:W-:-:S06]  /*0d90*/  IMAD R3, R3, -0xa0, RZ ;  /* 0xffffff6003037824 */ /* 0x000fcc00078e02ff */
[----:B------:R-:W1:Y:S01]  /*0da0*/  LDC R3, c[0x0][R3+0x2a0] ;  /* 0x0000a80003037b82 */ /* 0x000e620000000800 */
[----:B------:R-:W-:Y:S01]  /*0db0*/  MOV R21, UR5 ;  /* 0x0000000500157c02 */ /* 0x000fe20008000f00 */
[----:B--2---:R-:W-:Y:S01]  /*0dc0*/  FMUL R5, R5, UR9 ;  /* 0x0000000905057c20 */ /* 0x004fe20008400000 */
[----:B----4-:R-:W-:Y:S02]  /*0dd0*/  I2FP.F32.U32 R4, UR4 ;  /* 0x0000000400047c45 */ /* 0x010fe40008201000 */
[----:B------:R-:W-:-:S05]  /*0de0*/  CS2R.32 R2, SR_CgaSize ;  /* 0x0000000000027805 */ /* 0x000fca0000008a00 */
[----:B------:R-:W-:-:S06]  /*0df0*/  IMAD R2, R2, -0xa0, RZ ;  /* 0xffffff6002027824 */ /* 0x000fcc00078e02ff */
[----:B------:R-:W2:Y:S01]  /*0e00*/  LDC R2, c[0x0][R2+0x2a4] ;  /* 0x0000a90002027b82 */ /* 0x000ea20000000800 */
[----:B------:R-:W4:Y:S01]  /*0e10*/  F2I.U32.TRUNC.NTZ R170, R5 ;  /* 0x0000000500aa7305 */ /* 0x000f22000020f000 */
[----:B------:R-:W-:Y:S01]  /*0e20*/  MOV R20, UR4 ;  /* 0x0000000400147c02 */ /* 0x000fe20008000f00 */
[----:B---3--:R-:W-:-:S05]  /*0e30*/  FMUL R4, R4, UR7 ;  /* 0x0000000704047c20 */ /* 0x008fca0008400000 */
[----:B------:R-:W-:Y:S01]  /*0e40*/  BAR.SYNC.DEFER_BLOCKING 0x0 ;  /* 0x0000000000007b1d */ /* 0x000fe20000010000 */
[----:B------:R-:W-:-:S05]  /*0e50*/  ISETP.GE.AND P0, PT, R9, 0x1, PT ;  /* 0x000000010900780c */ /* 0x000fca0003f06270 */
[----:B------:R-:W3:Y:S02]  /*0e60*/  F2I.U32.TRUNC.NTZ R147, R4 ;  /* 0x0000000400937305 */ /* 0x000ee4000020f000 */
[----:B------:R-:W2:Y:S01]  /*0e70*/  S2UR UR36, SR_CTAID.Z ;  /* 0x00000000002479c3 */ /* 0x000ea20000002700 */
[----:B----4-:R-:W-:-:S05]  /*0e80*/  IADD3 R170, PT, PT, -R170, RZ, RZ ;  /* 0x000000ffaaaa7210 */ /* 0x010fca0007ffe1ff */
[----:B-1----:R-:W-:Y:S01]  /*0e90*/  IMAD R170, R3, R170, UR5 ;  /* 0x0000000503aa7e24 */ /* 0x002fe2000f8e02aa */
[----:B---3--:R-:W-:-:S05]  /*0ea0*/  IADD3 R147, PT, PT, -R147, RZ, RZ ;  /* 0x000000ff93937210 */ /* 0x008fca0007ffe1ff */
[----:B--2---:R-:W-:Y:S01]  /*0eb0*/  IMAD R147, R2, R147, UR4 ;  /* 0x0000000402937e24 */ /* 0x004fe2000f8e0293 */
[----:B------:R-:W-:Y:S06]  /*0ec0*/  @!P0 BRA `(.L_x_15) ;  /* 0x0000000000b88947 */ /* 0x000fec0003800000 */
[----:B------:R-:W1:Y:S01]  /*0ed0*/  LDC.64 R4, c[0x0][0xb18] ;  /* 0x0002c600ff047b82 */ /* 0x000e620000000a00 */
[----:B------:R-:W-:-:S07]  /*0ee0*/  ISETP.NE.AND P0, PT, R9, 0x1, PT ;  /* 0x000000010900780c */ /* 0x000fce0003f05270 */
[----:B------:R-:W2:Y:S08]  /*0ef0*/  LDC R10, c[0x0][0xb0c] ;  /* 0x0002c300ff0a7b82 */ /* 0x000eb00000000800 */
[----:B------:R-:W3:Y:S08]  /*0f00*/  LDC R11, c[0x0][0x370] ;  /* 0x0000dc00ff0b7b82 */ /* 0x000ef00000000800 */
[----:B------:R-:W4:Y:S01]  /*0f10*/  LDC R12, c[0x0][0x374] ;  /* 0x0000dd00ff0c7b82 */ /* 0x000f220000000800 */
[----:B-1----:R-:W-:-:S07]  /*0f20*/  ISETP.NE.AND P1, PT, R4, 0x1, PT ;  /* 0x000000010400780c */ /* 0x002fce0003f25270 */
[----:B------:R-:W3:Y:S01]  /*0f30*/  LDC.64 R6, c[0x0][0xb10] ;  /* 0x0002c400ff067b82 */ /* 0x000ee20000000a00 */
[----:B--2---:R-:W-:-:S07]  /*0f40*/  ISETP.NE.AND P2, PT, R10, 0x1, PT ;  /* 0x000000010a00780c */ /* 0x004fce0003f45270 */
[----:B------:R-:W1:Y:S08]  /*0f50*/  LDC R8, c[0x0][0xb20] ;  /* 0x0002c800ff087b82 */ /* 0x000e700000000800 */
[----:B------:R-:W2:Y:S01]  /*0f60*/  LDC.64 R2, c[0x0][0xb28] ;  /* 0x0002ca00ff027b82 */ /* 0x000ea20000000a00 */
[----:B----4-:R-:W-:-:S04]  /*0f70*/  IMAD.HI.U32 R13, R12, R5, RZ ;  /* 0x000000050c0d7227 */ /* 0x010fc800078e00ff */
[----:B------:R-:W-:-:S04]  /*0f80*/  IMAD.HI.U32 R5, R20, R5, RZ ;  /* 0x0000000514057227 */ /* 0x000fc800078e00ff */
[----:B---3--:R-:W-:-:S04]  /*0f90*/  IMAD.HI.U32 R14, R11, R6, RZ ;  /* 0x000000060b0e7227 */ /* 0x008fc800078e00ff */
[C---:B------:R-:W-:Y:S01]  /*0fa0*/  IMAD.HI.U32 R16, R21.reuse, R6, RZ ;  /* 0x0000000615107227 */ /* 0x040fe200078e00ff */
[-C--:B------:R-:W-:Y:S02]  /*0fb0*/  @P2 SHF.R.U32.HI R11, RZ, R7.reuse, R14 ;  /* 0x00000007ff0b2219 */ /* 0x080fe4000001160e */
[-C--:B-1----:R-:W-:Y:S02]  /*0fc0*/  @P1 SHF.R.U32.HI R12, RZ, R8.reuse, R13 ;  /* 0x00000008ff0c1219 */ /* 0x082fe4000001160d */
[----:B------:R-:W-:Y:S02]  /*0fd0*/  SHF.R.U32.HI R5, RZ, R8, R5 ;  /* 0x00000008ff057219 */ /* 0x000fe40000011605 */
[----:B------:R-:W-:Y:S02]  /*0fe0*/  SHF.R.U32.HI R16, RZ, R7, R16 ;  /* 0x00000007ff107219 */ /* 0x000fe40000011610 */
[----:B------:R-:W-:Y:S01]  /*0ff0*/  SEL R5, R20, R5, !P1 ;  /* 0x0000000514057207 */ /* 0x000fe20004800000 */
[----:B--2---:R-:W-:Y:S01]  /*1000*/  IMAD.HI.U32 R14, R12, R2, RZ ;  /* 0x000000020c0e7227 */ /* 0x004fe200078e00ff */
[----:B------:R-:W-:-:S02]  /*1010*/  SEL R7, R21, R16, !P2 ;  /* 0x0000001015077207 */ /* 0x000fc40005000000 */
[----:B------:R-:W-:Y:S01]  /*1020*/  IADD3 R13, PT, PT, -R5, RZ, RZ ;  /* 0x000000ff050d7210 */ /* 0x000fe20007ffe1ff */
[----:B------:R-:W-:Y:S01]  /*1030*/  IMAD.HI.U32 R6, R11, R2, RZ ;  /* 0x000000020b067227 */ /* 0x000fe200078e00ff */
[----:B------:R-:W-:-:S03]  /*1040*/  @P0 SHF.R.U32.HI R12, RZ, R3, R14 ;  /* 0x00000003ff0c0219 */ /* 0x000fc6000001160e */
[----:B------:R-:W-:Y:S01]  /*1050*/  IMAD R13, R4, R13, R20 ;  /* 0x0000000d040d7224 */ /* 0x000fe200078e0214 */
[----:B------:R-:W-:Y:S01]  /*1060*/  @P0 SHF.R.U32.HI R11, RZ, R3, R6 ;  /* 0x00000003ff0b0219 */ /* 0x000fe20000011606 */
[----:B------:R-:W-:-:S04]  /*1070*/  IMAD R12, R12, R9, RZ ;  /* 0x000000090c0c7224 */ /* 0x000fc800078e02ff */
[----:B------:R-:W-:Y:S01]  /*1080*/  IMAD R6, R11, R9, RZ ;  /* 0x000000090b067224 */ /* 0x000fe200078e02ff */
[----:B------:R-:W-:-:S04]  /*1090*/  ISETP.GE.AND P1, PT, R5, R12, PT ;  /* 0x0000000c0500720c */ /* 0x000fc80003f26270 */
[----:B------:R-:W-:Y:S01]  /*10a0*/  ISETP.GE.OR P1, PT, R7, R6, P1 ;  /* 0x000000060700720c */ /* 0x000fe20000f26670 */
[----:B------:R-:W-:-:S05]  /*10b0*/  IMAD.HI.U32 R6, R5, R2, RZ ;  /* 0x0000000205067227 */ /* 0x000fca00078e00ff */
[----:B------:R-:W-:-:S04]  /*10c0*/  SHF.R.U32.HI R6, RZ, R3, R6 ;  /* 0x00000003ff067219 */ /* 0x000fc80000011606 */
[----:B------:R-:W-:-:S03]  /*10d0*/  SEL R6, R5, R6, !P0 ;  /* 0x0000000605067207 */ /* 0x000fc60004000000 */
[----:B------:R-:W-:Y:S01]  /*10e0*/  @!P1 IMAD.HI.U32 R8, R7, R2, RZ ;  /* 0x0000000207089227 */ /* 0x000fe200078e00ff */
[----:B------:R-:W-:-:S04]  /*10f0*/  IADD3 R2, PT, PT, -R6, RZ, RZ ;  /* 0x000000ff06027210 */ /* 0x000fc80007ffe1ff */
[----:B------:R-:W-:Y:S01]  /*1100*/  @!P1 SHF.R.U32.HI R8, RZ, R3, R8 ;  /* 0x00000003ff089219 */ /* 0x000fe20000011608 */
[----:B------:R-:W-:-:S03]  /*1110*/  IMAD R2, R9, R2, R5 ;  /* 0x0000000209027224 */ /* 0x000fc600078e0205 */
[----:B------:R-:W-:-:S05]  /*1120*/  @!P1 SEL R3, R7, R8, !P0 ;  /* 0x0000000807039207 */ /* 0x000fca0004000000 */
[--C-:B------:R-:W-:Y:S02]  /*1130*/  @!P1 IMAD.IADD R6, R6, 0x1, -R3.reuse ;  /* 0x0000000106069824 */ /* 0x100fe400078e0a03 */
[----:B------:R-:W-:Y:S01]  /*1140*/  @!P1 IMAD R3, R2, R11, R3 ;  /* 0x0000000b02039224 */ /* 0x000fe200078e0203 */
[----:B------:R-:W-:Y:S01]  /*1150*/  IADD3 R2, PT, PT, -R7, RZ, RZ ;  /* 0x000000ff07027210 */ /* 0x000fe20007ffe1ff */
[----:B------:R-:W-:Y:S02]  /*1160*/  @!P1 IMAD R5, R6, R9, R7 ;  /* 0x0000000906059224 */ /* 0x000fe400078e0207 */
[----:B------:R-:W-:Y:S02]  /*1170*/  @!P1 IMAD.MOV.U32 R7, RZ, RZ, R3 ;  /* 0x000000ffff079224 */ /* 0x000fe400078e0003 */
[----:B------:R-:W-:Y:S02]  /*1180*/  IMAD R2, R10, R2, R21 ;  /* 0x000000020a027224 */ /* 0x000fe400078e0215 */
[----:B------:R-:W-:-:S02]  /*1190*/  IMAD R20, R5, R4, R13 ;  /* 0x0000000405147224 */ /* 0x000fc400078e020d */
[----:B------:R-:W-:Y:S02]  /*11a0*/  IMAD R21, R7, R10, R2 ;  /* 0x0000000a07157224 */ /* 0x000fe400078e0202 */
.L_x_15:
[----:B------:R-:W1:Y:S01]  /*11b0*/  LDCU UR4, c[0x0][0xb30] ;  /* 0x00016600ff0477ac */ /* 0x000e620008000800 */
[----:B------:R-:W2:Y:S08]  /*11c0*/  S2UR UR37, SR_CgaCtaId ;  /* 0x00000000002579c3 */ /* 0x000eb00000008800 */
[----:B------:R-:W3:Y:S01]  /*11d0*/  LDC R72, c[0x0][0xb24] ;  /* 0x0002c900ff487b82 */ /* 0x000ee20000000800 */
[----:B-1----:R-:W-:-:S09]  /*11e0*/  UISETP.NE.AND UP1, UPT, UR4, 0x1, UPT ;  /* 0x000000010400788c */ /* 0x002fd2000bf25270 */
[----:B--2---:R-:W-:Y:S05]  /*11f0*/  BRA.U UP1, `(.L_x_16) ;  /* 0x0000000101407547 */ /* 0x004fea000b800000 */
[----:B------:R-:W1:Y:S08]  /*1200*/  LDC.64 R4, c[0x0][0xb10] ;  /* 0x0002c400ff047b82 */ /* 0x000e700000000a00 */
[----:B------:R-:W2:Y:S08]  /*1210*/  LDC.64 R2, c[0x0][0xb18] ;  /* 0x0002c600ff027b82 */ /* 0x000eb00000000a00 */
[----:B------:R-:W4:Y:S08]  /*1220*/  LDC R6, c[0x0][0xb20] ;  /* 0x0002c800ff067b82 */ /* 0x000f300000000800 */
[----:B------:R-:W3:Y:S01]  /*1230*/  LDC R8, c[0x0][0xb0c] ;  /* 0x0002c300ff087b82 */ /* 0x000ee20000000800 */
[----:B-1----:R-:W-:-:S05]  /*1240*/  IMAD.HI.U32 R4, R21, R4, RZ ;  /* 0x0000000415047227 */ /* 0x002fca00078e00ff */
[----:B------:R-:W-:Y:S01]  /*1250*/  SHF.R.U32.HI R4, RZ, R5, R4 ;  /* 0x00000005ff047219 */ /* 0x000fe20000011604 */
[----:B--2---:R-:W-:Y:S01]  /*1260*/  IMAD.HI.U32 R3, R20, R3, RZ ;  /* 0x0000000314037227 */ /* 0x004fe200078e00ff */
[----:B------:R-:W-:-:S04]  /*1270*/  ISETP.NE.AND P0, PT, R2, 0x1, PT ;  /* 0x000000010200780c */ /* 0x000fc80003f05270 */
[----:B----4-:R-:W-:-:S04]  /*1280*/  SHF.R.U32.HI R3, RZ, R6, R3 ;  /* 0x00000006ff037219 */ /* 0x010fc80000011603 */
[----:B------:R-:W-:Y:S02]  /*1290*/  SEL R3, R20, R3, !P0 ;  /* 0x0000000314037207 */ /* 0x000fe40004000000 */
[----:B---3--:R-:W-:-:S04]  /*12a0*/  ISETP.NE.AND P1, PT, R8, 0x1, PT ;  /* 0x000000010800780c */ /* 0x008fc80003f25270 */
[----:B------:R-:W-:-:S05]  /*12b0*/  SEL R4, R21, R4, !P1 ;  /* 0x0000000415047207 */ /* 0x000fca0004800000 */
[----:B------:R-:W-:Y:S02]  /*12c0*/  IMAD.IADD R5, R3, 0x1, -R4 ;  /* 0x0000000103057824 */ /* 0x000fe400078e0a04 */
[----:B------:R-:W-:Y:S02]  /*12d0*/  IMAD.IADD R3, R4, 0x1, -R3 ;  /* 0x0000000104037824 */ /* 0x000fe400078e0a03 */
[----:B------:R-:W-:Y:S02]  /*12e0*/  IMAD R21, R5, R8, R21 ;  /* 0x0000000805157224 */ /* 0x000fe400078e0215 */
[----:B------:R-:W-:-:S07]  /*12f0*/  IMAD R20, R3, R2, R20 ;  /* 0x0000000203147224 */ /* 0x000fce00078e0214 */
.L_x_16:
[----:B------:R-:W-:Y:S01]  /*1300*/  BAR.SYNC.DEFER_BLOCKING 0x0 ;  /* 0x0000000000007b1d */ /* 0x000fe20000010000 */
[----:B------:R-:W-:Y:S01]  /*1310*/  UISETP.NE.AND UP1, UPT, UR8, 0x2, UPT ;  /* 0x000000020800788c */ /* 0x000fe2000bf25270 */
[----:B------:R-:W-:Y:S02]  /*1320*/  ISETP.NE.OR P5, PT, R0, 0x2, !P5 ;  /* 0x000000020000780c */ /* 0x000fe40006fa5670 */
[----:B------:R-:W-:-:S06]  /*1330*/  LOP3.LUT R2, R185, 0x1f, RZ, 0xc0, !PT ;  /* 0x0000001fb9027812 */ /* 0x000fcc00078ec0ff */
[----:B------:R-:W-:Y:S05]  /*1340*/  BRA.U UP1, `(.L_x_17) ;  /* 0x0000001101387547 */ /* 0x000fea000b800000 */
[----:B------:R-:W1:Y:S01]  /*1350*/  LDCU UR13, c[0x0][0x38c] ;  /* 0x00007180ff0d77ac */ /* 0x000e620008000800 */
[----:B------:R-:W2:Y:S01]  /*1360*/  LDC R9, c[0x0][0x370] ;  /* 0x0000dc00ff097b82 */ /* 0x000ea20000000800 */
[----:B------:R-:W-:Y:S01]  /*1370*/  PLOP3.LUT P1, PT, PT, PT, UP2, 0x80, 0x8 ;  /* 0x000000000008781c */ /* 0x000fe20003f2f028 */
[----:B------:R-:W-:Y:S01]  /*1380*/  IMAD.MOV.U32 R15, RZ, RZ, 0x1 ;  /* 0x00000001ff0f7424 */ /* 0x000fe200078e00ff */
[----:B------:R-:W-:Y:S01]  /*1390*/  ISETP.EQ.OR P4, PT, R2, RZ, P5 ;  /* 0x000000ff0200720c */ /* 0x000fe20002f82670 */
[----:B------:R-:W-:Y:S01]  /*13a0*/  IMAD.MOV.U32 R14, RZ, RZ, RZ ;  /* 0x000000ffff0e7224 */ /* 0x000fe200078e00ff */
[----:B------:R-:W-:Y:S02]  /*13b0*/  PLOP3.LUT P1, PT, P1, PT, PT, 0x8, 0x80 ;  /* 0x000000000080781c */ /* 0x000fe40000f2e170 */
[----:B------:R-:W-:Y:S01]  /*13c0*/  CS2R R12, SRZ ;  /* 0x00000000000c7805 */ /* 0x000fe2000001ff00 */
[----:B------:R-:W-:Y:S01]  /*13d0*/  IMAD.MOV.U32 R10, RZ, RZ, 0x1 ;  /* 0x00000001ff0a7424 */ /* 0x000fe200078e00ff */
[----:B------:R-:W4:Y:S01]  /*13e0*/  LDC R0, c[0x0][0x374] ;  /* 0x0000dd00ff007b82 */ /* 0x000f220000000800 */
[----:B------:R-:W2:Y:S01]  /*13f0*/  LDCU.64 UR22, c[0x0][0x348] ;  /* 0x00006900ff1677ac */ /* 0x000ea20008000a00 */
[----:B------:R-:W-:Y:S01]  /*1400*/  UMOV UR6, URZ ;  /* 0x000000ff00067c82 */ /* 0x000fe20008000000 */
[----:B-1----:R-:W-:-:S04]  /*1410*/  UIADD3 UR5, UPT, UPT, UR13, 0x3f, URZ ;  /* 0x0000003f0d057890 */ /* 0x002fc8000fffe0ff */
[----:B------:R-:W-:-:S04]  /*1420*/  USHF.R.S32.HI UR4, URZ, 0x1f, UR5 ;  /* 0x0000001fff047899 */ /* 0x000fc80008011405 */
[----:B------:R-:W-:-:S04]  /*1430*/  ULEA.HI UR4, UR4, UR5, URZ, 0x6 ;  /* 0x0000000504047291 */ /* 0x000fc8000f8f30ff */
[----:B------:R-:W-:Y:S02]  /*1440*/  USHF.R.S32.HI UR15, URZ, 0x6, UR4 ;  /* 0x00000006ff0f7899 */ /* 0x000fe40008011404 */
[----:B------:R-:W-:Y:S02]  /*1450*/  UIADD3 UR4, UPT, UPT, UR13, -0x1, URZ ;  /* 0xffffffff0d047890 */ /* 0x000fe4000fffe0ff */
[----:B------:R-:W-:Y:S02]  /*1460*/  UISETP.LT.U32.AND UP0, UPT, UR15, 0x3, UPT ;  /* 0x000000030f00788c */ /* 0x000fe4000bf01070 */
[----:B------:R-:W-:Y:S02]  /*1470*/  UISETP.GE.U32.AND UP1, UPT, UR4, -0x7f, UPT ;  /* 0xffffff810400788c */ /* 0x000fe4000bf26070 */
[----:B------:R-:W-:Y:S02]  /*1480*/  USEL UR14, UR15, 0x3, UP0 ;  /* 0x000000030f0e7887 */ /* 0x000fe40008000000 */
[----:B------:R-:W-:-:S02]  /*1490*/  UIADD3 UR13, UPT, UPT, UR13, 0x7e, URZ ;  /* 0x0000007e0d0d7890 */ /* 0x000fc4000fffe0ff */
[----:B------:R-:W-:Y:S02]  /*14a0*/  UIADD3 UR5, UPT, UPT, UR14, -0x1, URZ ;  /* 0xffffffff0e057890 */ /* 0x000fe4000fffe0ff */
[----:B------:R-:W-:-:S03]  /*14b0*/  UIADD3 UR7, UPT, UPT, UR15, -UR14, URZ ;  /* 0x8000000e0f077290 */ /* 0x000fc6000fffe0ff */
[----:B------:R-:W-:-:S04]  /*14c0*/  @UP1 UIADD3 UR5, UPT, UPT, UR14, URZ, URZ ;  /* 0x000000ff0e051290 */ /* 0x000fc8000fffe0ff */
[----:B--2---:R-:W-:-:S12]  /*14d0*/  UIADD3 UR5, UPT, UPT, UR5, 0x1, URZ ;  /* 0x0000000105057890 */ /* 0x004fd8000fffe0ff */
.L_x_35:
[----:B------:R-:W-:Y:S01]  /*14e0*/  UISETP.NE.AND UP0, UPT, UR37, URZ, UPT ;  /* 0x000000ff2500728c */ /* 0x000fe2000bf05270 */
[----:B------:R-:W1:Y:S08]  /*14f0*/  S2UR UR37, SR_CgaCtaId ;  /* 0x00000000002579c3 */ /* 0x000e700000008800 */
[----:B------:R-:W-:Y:S05]  /*1500*/  BRA.U UP0, `(.L_x_18) ;  /* 0x0000000100347547 */ /* 0x000fea000b800000 */
[----:B------:R-:W2:Y:S01]  /*1510*/  S2R R2, SR_CgaCtaId ;  /* 0x0000000000027919 */ /* 0x000ea20000008800 */
[----:B------:R-:W-:-:S04]  /*1520*/  MOV R3, 0x400 ;  /* 0x0000040000037802 */ /* 0x000fc80000000f00 */
[----:B--2---:R-:W-:Y:S02]  /*1530*/  LEA R3, R2, R3, 0x18 ;  /* 0x0000000302037211 */ /* 0x004fe400078ec0ff */
[----:B------:R-:W-:-:S03]  /*1540*/  SHF.L.U32 R2, R10, 0x1f, RZ ;  /* 0x0000001f0a027819 */ /* 0x000fc600000006ff */
[----:B------:R-:W-:-:S04]  /*1550*/  IMAD R3, R12, 0x8, R3 ;  /* 0x000000080c037824 */ /* 0x000fc800078e0203 */
[----:B------:R-:W2:Y:S02]  /*1560*/  SYNCS.PHASECHK.TRANS64.TRYWAIT P0, [R3+URZ+0xd0], R2 ;  /* 0x0000d002030075a7 */ /* 0x000ea400080011ff */
[----:B--2---:R-:W-:Y:S05]  /*1570*/  @!P0 BRA `(.L_x_19) ;  /* 0x0000009800308947 */ /* 0x004fea0003800000 */
.L_x_125:
[----:B------:R-:W-:Y:S01]  /*1580*/  VIADD R12, R12, 0x1 ;  /* 0x000000010c0c7836 */ /* 0x000fe20000000000 */
[----:B------:R2:W-:Y:S04]  /*1590*/  SYNCS.ARRIVE.TRANS64.A1T0 RZ, [R3+URZ+0xc0], RZ ;  /* 0x0000c0ff03ff79a7 */ /* 0x0005e800081000ff */
[----:B------:R-:W-:-:S04]  /*15a0*/  ISETP.NE.AND P0, PT, R12, 0x2, PT ;  /* 0x000000020c00780c */ /* 0x000fc80003f05270 */
[----:B------:R-:W-:Y:S02]  /*15b0*/  SEL R12, R12, RZ, P0 ;  /* 0x000000ff0c0c7207 */ /* 0x000fe40000000000 */
[----:B--2---:R-:W-:-:S04]  /*15c0*/  SEL R3, RZ, 0x1, P0 ;  /* 0x00000001ff037807 */ /* 0x004fc80000000000 */
[----:B------:R-:W-:-:S07]  /*15d0*/  LOP3.LUT R10, R10, R3, RZ, 0x3c, !PT ;  /* 0x000000030a0a7212 */ /* 0x000fce00078e3cff */
.L_x_18:
[----:B------:R-:W-:Y:S01]  /*15e0*/  UMOV UR4, 0x400 ;  /* 0x0000040000047882 */ /* 0x000fe20000000000 */
[----:B------:R-:W-:Y:S01]  /*15f0*/  SHF.L.U32 R2, R15, 0x1f, RZ ;  /* 0x0000001f0f027819 */ /* 0x000fe200000006ff */
[----:B-1----:R-:W-:Y:S01]  /*1600*/  ULEA UR4, UR37, UR4, 0x18 ;  /* 0x0000000425047291 */ /* 0x002fe2000f8ec0ff */
[----:B------:R-:W-:Y:S01]  /*1610*/  R2UR UR35, R21 ;  /* 0x00000000152372ca */ /* 0x000fe200000e0000 */
[----:B------:R-:W-:Y:S01]  /*1620*/  UISETP.GE.U32.AND UP0, UPT, UR13, 0x7f, UPT ;  /* 0x0000007f0d00788c */ /* 0x000fe2000bf06070 */
[----:B------:R-:W-:Y:S01]  /*1630*/  R2UR UR11, R20 ;  /* 0x00000000140b72ca */ /* 0x000fe200000e0000 */
[----:B------:R-:W-:Y:S01]  /*1640*/  ULEA UR8, UR6, UR4, 0x3 ;  /* 0x0000000406087291 */ /* 0x000fe2000f8e18ff */
[----:B------:R-:W-:-:S08]  /*1650*/  UMOV UR24, URZ ;  /* 0x000000ff00187c82 */ /* 0x000fd00008000000 */
[----:B------:R1:W2:Y:S01]  /*1660*/  SYNCS.PHASECHK.TRANS64.TRYWAIT P0, [UR8+0x18], R2 ;  /* 0x00001802ff0075a7 */ /* 0x0002a20008001108 */
[----:B------:R-:W-:Y:S02]  /*1670*/  USHF.L.U32 UR35, UR35, 0x7, URZ ;  /* 0x0000000723237899 */ /* 0x000fe400080006ff */
[----:B------:R-:W-:Y:S01]  /*1680*/  USHF.L.U32 UR11, UR11, 0x8, URZ ;  /* 0x000000080b0b7899 */ /* 0x000fe200080006ff */
[----:B------:R-:W-:Y:S11]  /*1690*/  BRA.U !UP0, `(.L_x_20) ;  /* 0x0000000108a87547 */ /* 0x000ff6000b800000 */
[----:B------:R-:W-:Y:S01]  /*16a0*/  UMOV UR16, URZ ;  /* 0x000000ff00107c82 */ /* 0x000fe20008000000 */
[----:B------:R-:W-:-:S05]  /*16b0*/  UMOV UR17, UR6 ;  /* 0x0000000600117c82 */ /* 0x000fca0008000000 */
.L_x_25:
[----:B-1----:R-:W-:Y:S01]  /*16c0*/  ULEA UR33, UR17, UR4, 0x3 ;  /* 0x0000000411217291 */ /* 0x002fe2000f8e18ff */
[----:B--2---:R-:W-:Y:S01]  /*16d0*/  @!P5 MOV R3, 0x6000 ;  /* 0x000060000003d802 */ /* 0x004fe20000000f00 */
[----:B--2---:R-:W-:Y:S10]  /*16e0*/  @P0 BRA `(.L_x_21) ;  /* 0x00000000000c0947 */ /* 0x004ff40003800000 */
[----:B------:R-:W-:-:S04]  /*16f0*/  SHF.L.U32 R5, R15, 0x1f, RZ ;  /* 0x0000001f0f057819 */ /* 0x000fc800000006ff */
[----:B------:R-:W2:Y:S02]  /*1700*/  SYNCS.PHASECHK.TRANS64.TRYWAIT P0, [UR33+0x18], R5 ;  /* 0x00001805ff0075a7 */ /* 0x000ea40008001121 */
[----:B--2---:R-:W-:Y:S05]  /*1710*/  @!P0 BRA `(.L_x_22) ;  /* 0x0000009400dc8947 */ /* 0x004fea0003800000 */
.L_x_21:
[----:B------:R2:W-:Y:S01]  /*1720*/  @!P5 SYNCS.ARRIVE.TRANS64 RZ, [UR33], R3 ;  /* 0x00000003ffffd9a7 */ /* 0x0005e20008000021 */
[----:B------:R-:W-:Y:S04]  /*1730*/  BSSY.RECONVERGENT B0, `(.L_x_23) ;  /* 0x0000003000007945 */ /* 0x000fe80003800200 */
[----:B------:R-:W-:Y:S05]  /*1740*/  @P4 BRA `(.L_x_24) ;  /* 0x0000000000044947 */ /* 0x000fea0003800000 */
[----:B------:R-:W-:Y:S05]  /*1750*/  BPT.TRAP 0x1 ;  /* 0x000000040000795c */ /* 0x000fea0000300000 */
.L_x_24:
[----:B------:R-:W-:Y:S05]  /*1760*/  BSYNC.RECONVERGENT B0 ;  /* 0x0000000000007941 */ /* 0x000fea0003800200 */
.L_x_23:
[----:B------:R-:W-:Y:S02]  /*1770*/  UIADD3 UR6, UPT, UPT, UR17, 0x1, URZ ;  /* 0x0000000111067890 */ /* 0x000fe4000fffe0ff */
[----:B------:R-:W-:Y:S02]  /*1780*/  ULEA UR32, UR17, UR4, 0xd ;  /* 0x0000000411207291 */ /* 0x000fe4000f8e68ff */
[----:B------:R-:W-:Y:S02]  /*1790*/  UISETP.NE.AND UP0, UPT, UR6, 0x3, UPT ;  /* 0x000000030600788c */ /* 0x000fe4000bf05270 */
[----:B------:R-:W-:Y:S02]  /*17a0*/  UIADD3 UR26, UP1, UPT, UR22, 0x80, URZ ;  /* 0x00000080161a7890 */ /* 0x000fe4000ff3e0ff */
[----:B------:R-:W-:Y:S02]  /*17b0*/  USEL UR9, URZ, 0x1, UP0 ;  /* 0x00000001ff097887 */ /* 0x000fe40008000000 */
[----:B------:R-:W-:-:S02]  /*17c0*/  USEL UR6, UR6, URZ, UP0 ;  /* 0x000000ff06067287 */ /* 0x000fc40008000000 */
[----:B------:R-:W-:Y:S02]  /*17d0*/  UIADD3 UR20, UP0, UPT, UR22, 0x180, URZ ;  /* 0x0000018016147890 */ /* 0x000fe4000ff1e0ff */
[----:B------:R-:W-:Y:S01]  /*17e0*/  ULEA UR8, UR6, UR4, 0x3 ;  /* 0x0000000406087291 */ /* 0x000fe2000f8e18ff */
[----:B------:R-:W-:Y:S01]  /*17f0*/  LOP3.LUT R15, R15, UR9, RZ, 0x3c, !PT ;  /* 0x000000090f0f7c12 */ /* 0x000fe2000f8e3cff */
[----:B------:R-:W-:Y:S02]  /*1800*/  USHF.L.U32 UR34, UR16, 0x6, URZ ;  /* 0x0000000610227899 */ /* 0x000fe400080006ff */
[----:B------:R-:W-:Y:S01]  /*1810*/  UIADD3.X UR27, UPT, UPT, URZ, UR23, URZ, UP1, !UPT ;  /* 0x00000017ff1b7290 */ /* 0x000fe20008ffe4ff */
[----:B-1----:R-:W-:Y:S01]  /*1820*/  SHF.L.U32 R2, R15, 0x1f, RZ ;  /* 0x0000001f0f027819 */ /* 0x002fe200000006ff */
[----:B------:R-:W-:Y:S02]  /*1830*/  UIADD3 UR32, UPT, UPT, UR32, 0xc400, URZ ;  /* 0x0000c40020207890 */ /* 0x000fe4000fffe0ff */
[----:B------:R-:W-:Y:S01]  /*1840*/  UIADD3.X UR21, UPT, UPT, URZ, UR23, URZ, UP0, !UPT ;  /* 0x00000017ff157290 */ /* 0x000fe200087fe4ff */
[----:B------:R1:W1:Y:S01]  /*1850*/  SYNCS.PHASECHK.TRANS64.TRYWAIT P0, [UR8+0x18], R2 ;  /* 0x00001802ff0075a7 */ /* 0x0002620008001108 */
[----:B------:R-:W-:Y:S01]  /*1860*/  ULEA UR8, UR17, UR4, 0xe ;  /* 0x0000000411087291 */ /* 0x000fe2000f8e70ff */
[----:B------:R-:W-:Y:S01]  /*1870*/  UMOV UR18, 0x0 ;  /* 0x0000000000127882 */ /* 0x000fe20000000000 */
[----:B------:R-:W-:-:S02]  /*1880*/  UMOV UR19, 0x10000000 ;  /* 0x1000000000137882 */ /* 0x000fc40000000000 */
[----:B------:R-:W-:Y:S01]  /*1890*/  UIADD3 UR8, UPT, UPT, UR8, 0x12400, URZ ;  /* 0x0001240008087890 */ /* 0x000fe2000fffe0ff */
[----:B------:R1:W-:Y:S01]  /*18a0*/  UTMALDG.3D [UR32], [UR26], desc[UR18] ;  /* 0x000012201a0075b4 */ /* 0x0003e20008011000 */
[----:B------:R-:W-:Y:S01]  /*18b0*/  UMOV UR12, UR36 ;  /* 0x00000024000c7c82 */ /* 0x000fe20008000000 */
[----:B------:R-:W-:Y:S01]  /*18c0*/  UMOV UR9, UR33 ;  /* 0x0000002100097c82 */ /* 0x000fe20008000000 */
[----:B------:R-:W-:Y:S01]  /*18d0*/  UMOV UR10, UR34 ;  /* 0x00000022000a7c82 */ /* 0x000fe20008000000 */
[----:B------:R-:W-:Y:S01]  /*18e0*/  UIADD3 UR16, UPT, UPT, UR16, 0x1, URZ ;  /* 0x0000000110107890 */ /* 0x000fe2000fffe0ff */
[----:B------:R-:W-:Y:S01]  /*18f0*/  UMOV UR24, UR5 ;  /* 0x0000000500187c82 */ /* 0x000fe20008000000 */
[----:B------:R-:W-:Y:S02]  /*1900*/  UMOV UR17, UR6 ;  /* 0x0000000600117c82 */ /* 0x000fe40008000000 */
[----:B------:R1:W-:Y:S01]  /*1910*/  UTMALDG.3D [UR8], [UR20], desc[UR18] ;  /* 0x00001208140075b4 */ /* 0x0003e20008011000 */
[----:B------:R-:W-:-:S09]  /*1920*/  UISETP.NE.AND UP0, UPT, UR16, UR5, UPT ;  /* 0x000000051000728c */ /* 0x000fd2000bf05270 */
[----:B------:R-:W-:Y:S05]  /*1930*/  BRA.U UP0, `(.L_x_25) ;  /* 0xfffffffd00607547 */ /* 0x000fea000b83ffff */
.L_x_20:
[----:B-1----:R-:W-:Y:S01]  /*1940*/  ULEA UR8, UR6, UR4, 0x3 ;  /* 0x0000000406087291 */ /* 0x002fe2000f8e18ff */
[----:B------:R-:W-:Y:S01]  /*1950*/  SHF.L.U32 R2, R15, 0x1f, RZ ;  /* 0x0000001f0f027819 */ /* 0x000fe200000006ff */
[----:B------:R-:W-:Y:S01]  /*1960*/  @!P1 SYNCS.ARRIVE.TRANS64.A1T0 RZ, [UR4+0x78], RZ ;  /* 0x000078ffffff99a7 */ /* 0x000fe20008100004 */
[----:B------:R-:W-:-:S06]  /*1970*/  UISETP.GT.AND UP0, UPT, UR15, UR14, UPT ;  /* 0x0000000e0f00728c */ /* 0x000fcc000bf04270 */
[----:B--2---:R1:W2:Y:S03]  /*1980*/  SYNCS.PHASECHK.TRANS64.TRYWAIT P0, [UR8+0x18], R2 ;  /* 0x00001802ff0075a7 */ /* 0x0042a60008001108 */
[----:B------:R-:W-:Y:S05]  /*1990*/  BRA.U !UP0, `(.L_x_26) ;  /* 0x0000000108ac7547 */ /* 0x000fea000b800000 */
[----:B------:R-:W-:Y:S01]  /*19a0*/  UIADD3 UR21, UPT, UPT, UR7, UR24, URZ ;  /* 0x0000001807157290 */ /* 0x000fe2000fffe0ff */
[----:B------:R-:W-:-:S11]  /*19b0*/  UMOV UR25, UR6 ;  /* 0x0000000600197c82 */ /* 0x000fd60008000000 */
.L_x_31:
[----:B-1----:R-:W-:Y:S01]  /*19c0*/  ULEA UR17, UR25, UR4, 0x3 ;  /* 0x0000000419117291 */ /* 0x002fe2000f8e18ff */
[----:B--2---:R-:W-:Y:S01]  /*19d0*/  @!P5 MOV R3, 0x6000 ;  /* 0x000060000003d802 */ /* 0x004fe20000000f00 */
[----:B--2---:R-:W-:Y:S10]  /*19e0*/  @P0 BRA `(.L_x_27) ;  /* 0x00000000000c0947 */ /* 0x004ff40003800000 */
[----:B------:R-:W-:-:S04]  /*19f0*/  SHF.L.U32 R5, R15, 0x1f, RZ ;  /* 0x0000001f0f057819 */ /* 0x000fc800000006ff */
[----:B------:R-:W2:Y:S02]  /*1a00*/  SYNCS.PHASECHK.TRANS64.TRYWAIT P0, [UR17+0x18], R5 ;  /* 0x00001805ff0075a7 */ /* 0x000ea40008001111 */
[----:B--2---:R-:W-:Y:S05]  /*1a10*/  @!P0 BRA `(.L_x_28) ;  /* 0x0000009400348947 */ /* 0x004fea0003800000 */
.L_x_27:
[----:B------:R2:W-:Y:S01]  /*1a20*/  @!P5 SYNCS.ARRIVE.TRANS64 RZ, [UR17], R3 ;  /* 0x00000003ffffd9a7 */ /* 0x0005e20008000011 */
[----:B------:R-:W-:Y:S04]  /*1a30*/  BSSY.RECONVERGENT B0, `(.L_x_29) ;  /* 0x0000003000007945 */ /* 0x000fe80003800200 */
[----:B------:R-:W-:Y:S05]  /*1a40*/  @P4 BRA `(.L_x_30) ;  /* 0x0000000000044947 */ /* 0x000fea0003800000 */
[----:B------:R-:W-:Y:S05]  /*1a50*/  BPT.TRAP 0x1 ;  /* 0x000000040000795c */ /* 0x000fea0000300000 */
.L_x_30:
[----:B------:R-:W-:Y:S05]  /*1a60*/  BSYNC.RECONVERGENT B0 ;  /* 0x0000000000007941 */ /* 0x000fea0003800200 */
.L_x_29:
        /* <DEDUP_REMOVED lines=10> */
[----:B------:R-:W-:Y:S01]  /*1b10*/  UIADD3 UR16, UPT, UPT, UR16, 0xc400, URZ ;  /* 0x0000c40010107890 */ /* 0x000fe2000fffe0ff */
[----:B-1----:R-:W-:Y:S01]  /*1b20*/  SHF.L.U32 R2, R15, 0x1f, RZ ;  /* 0x0000001f0f027819 */ /* 0x002fe200000006ff */
[----:B------:R-:W-:Y:S02]  /*1b30*/  UIADD3.X UR31, UPT, UPT, URZ, UR23, URZ, UP1, !UPT ;  /* 0x00000017ff1f7290 */ /* 0x000fe40008ffe4ff */
[----:B------:R-:W-:Y:S01]  /*1b40*/  UIADD3.X UR29, UPT, UPT, URZ, UR23, URZ, UP0, !UPT ;  /* 0x00000017ff1d7290 */ /* 0x000fe200087fe4ff */
[----:B------:R1:W1:Y:S01]  /*1b50*/  SYNCS.PHASECHK.TRANS64.TRYWAIT P0, [UR8+0x18], R2 ;  /* 0x00001802ff0075a7 */ /* 0x0002620008001108 */
[----:B------:R-:W-:Y:S01]  /*1b60*/  ULEA UR8, UR25, UR4, 0xe ;  /* 0x0000000419087291 */ /* 0x000fe2000f8e70ff */
[----:B------:R-:W-:Y:S01]  /*1b70*/  UMOV UR26, 0x0 ;  /* 0x00000000001a7882 */ /* 0x000fe20000000000 */
[----:B------:R-:W-:-:S02]  /*1b80*/  UMOV UR27, 0x10000000 ;  /* 0x10000000001b7882 */ /* 0x000fc40000000000 */
[----:B------:R-:W-:Y:S01]  /*1b90*/  UIADD3 UR8, UPT, UPT, UR8, 0x12400, URZ ;  /* 0x0001240008087890 */ /* 0x000fe2000fffe0ff */
[----:B------:R-:W-:Y:S01]  /*1ba0*/  UMOV UR19, UR35 ;  /* 0x0000002300137c82 */ /* 0x000fe20008000000 */
[----:B------:R-:W-:Y:S01]  /*1bb0*/  UMOV UR20, UR36 ;  /* 0x0000002400147c82 */ /* 0x000fe20008000000 */
[----:B------:R-:W-:Y:S01]  /*1bc0*/  UMOV UR12, UR36 ;  /* 0x00000024000c7c82 */ /* 0x000fe20008000000 */
[----:B------:R-:W-:Y:S01]  /*1bd0*/  UMOV UR9, UR17 ;  /* 0x0000001100097c82 */ /* 0x000fe20008000000 */
[----:B------:R-:W-:Y:S01]  /*1be0*/  UMOV UR10, UR18 ;  /* 0x00000012000a7c82 */ /* 0x000fe20008000000 */
[----:B------:R1:W-:Y:S01]  /*1bf0*/  UTMALDG.3D [UR16], [UR30], desc[UR26] ;  /* 0x00001a101e0075b4 */ /* 0x0003e20008011000 */
[----:B------:R-:W-:Y:S01]  /*1c00*/  UIADD3 UR24, UPT, UPT, UR24, 0x1, URZ ;  /* 0x0000000118187890 */ /* 0x000fe2000fffe0ff */
[----:B------:R-:W-:-:S03]  /*1c10*/  UMOV UR25, UR6 ;  /* 0x0000000600197c82 */ /* 0x000fc60008000000 */
[----:B------:R-:W-:Y:S01]  /*1c20*/  UISETP.NE.AND UP0, UPT, UR24, UR21, UPT ;  /* 0x000000151800728c */ /* 0x000fe2000bf05270 */
[----:B------:R1:W-:Y:S08]  /*1c30*/  UTMALDG.3D [UR8], [UR28], desc[UR26] ;  /* 0x00001a081c0075b4 */ /* 0x0003f00008011000 */
[----:B------:R-:W-:Y:S05]  /*1c40*/  BRA.U UP0, `(.L_x_31) ;  /* 0xfffffffd005c7547 */ /* 0x000fea000b83ffff */
.L_x_26:
[C---:B-1----:R-:W-:Y:S01]  /*1c50*/  LEA R2, R14.reuse, UR4, 0x3 ;  /* 0x000000040e027c11 */ /* 0x042fe2000f8e18ff */
[----:B------:R-:W-:Y:S01]  /*1c60*/  NOP ;  /* 0x0000000000007918 */ /* 0x000fe20000000000 */
[----:B--2---:R-:W-:Y:S02]  /*1c70*/  SHF.L.U32 R3, R13, 0x1f, RZ ;  /* 0x0000001f0d037819 */ /* 0x004fe400000006ff */
[----:B------:R-:W-:Y:S02]  /*1c80*/  LEA R4, R14, UR4, 0x4 ;  /* 0x000000040e047c11 */ /* 0x000fe4000f8e20ff */
[----:B------:R-:W1:Y:S02]  /*1c90*/  SYNCS.PHASECHK.TRANS64.TRYWAIT P0, [R2+URZ+0x80], R3 ;  /* 0x00008003020075a7 */ /* 0x000e6400080011ff */
[----:B-1----:R-:W-:Y:S05]  /*1ca0*/  @!P0 BRA `(.L_x_32) ;  /* 0x0000009000a88947 */ /* 0x002fea0003800000 */
.L_x_128:
[----:B------:R-:W2:Y:S01]  /*1cb0*/  LDS.128 R4, [R4+0xf0] ;  /* 0x0000f00004047984 */ /* 0x000ea20000000c00 */
[----:B---3--:R-:W-:Y:S01]  /*1cc0*/  ISETP.GE.AND P0, PT, R72, 0x1, PT ;  /* 0x000000014800780c */ /* 0x008fe20003f06270 */
[----:B-1----:R-:W-:Y:S01]  /*1cd0*/  VIADD R2, R2, 0x90 ;  /* 0x0000009002027836 */ /* 0x002fe20000000000 */
[----:B------:R-:W-:Y:S01]  /*1ce0*/  @!PT LDS RZ, [RZ] ;  /* 0x00000000fffff984 */ /* 0x000fe20000000800 */
[----:B------:R-:W-:Y:S01]  /*1cf0*/  @!PT LDS RZ, [RZ] ;  /* 0x00000000fffff984 */ /* 0x000fe20000000800 */
[----:B------:R-:W-:Y:S01]  /*1d00*/  @!PT LDS RZ, [RZ] ;  /* 0x00000000fffff984 */ /* 0x000fe20000000800 */
[----:B------:R-:W-:Y:S01]  /*1d10*/  @!PT LDS RZ, [RZ] ;  /* 0x00000000fffff984 */ /* 0x000fe20000000800 */
[----:B------:R1:W-:Y:S06]  /*1d20*/  MEMBAR.ALL.CTA ;  /* 0x0000000000007992 */ /* 0x0003ec0000008000 */
[----:B-1----:R-:W1:Y:S01]  /*1d30*/  FENCE.VIEW.ASYNC.S ;  /* 0x00000000000073c6 */ /* 0x002e620000000000 */
[----:B------:R-:W-:-:S04]  /*1d40*/  PRMT R2, RZ, 0x654, R2 ;  /* 0x00000654ff027816 */ /* 0x000fc80000000002 */
[----:B-1----:R1:W-:Y:S01]  /*1d50*/  SYNCS.ARRIVE.TRANS64.RED.A1T0 RZ, [R2+URZ], RZ ;  /* 0x000000ff02ff79a7 */ /* 0x0023e200081004ff */
[----:B--2---:R-:W-:-:S13]  /*1d60*/  LOP3.LUT P2, RZ, R6, 0x1, RZ, 0xc0, !PT ;  /* 0x0000000106ff7812 */ /* 0x004fda000784c0ff */
[----:B------:R-:W-:Y:S01]  /*1d70*/  @P2 SHF.R.U32.HI R3, RZ, 0x10, R5 ;  /* 0x00000010ff032819 */ /* 0x000fe20000011605 */
[----:B------:R-:W-:Y:S01]  /*1d80*/  VOTEU.ANY UP0, P2 ;  /* 0x0000000000ff7886 */ /* 0x000fe20001000100 */
[----:B------:R-:W-:Y:S02]  /*1d90*/  @P2 MOV R11, R4 ;  /* 0x00000004000b2202 */ /* 0x000fe40000000f00 */
[----:B------:R-:W-:Y:S02]  /*1da0*/  @P2 R2UR.BROADCAST UR8, R3 ;  /* 0x00000000030822ca */ /* 0x000fe400008e0000 */
[----:B------:R-:W-:-:S11]  /*1db0*/  @P2 LOP3.LUT R8, R5, 0xffff, RZ, 0xc0, !PT ;  /* 0x0000ffff05082812 */ /* 0x000fd600078ec0ff */
[----:B------:R-:W-:Y:S01]  /*1dc0*/  @UP0 UMOV UR36, UR8 ;  /* 0x0000000800240c82 */ /* 0x000fe20008000000 */
[----:B-1----:R-:W-:Y:S05]  /*1dd0*/  @!P0 BRA `(.L_x_33) ;  /* 0x0000000000b88947 */ /* 0x002fea0003800000 */
[----:B------:R-:W4:Y:S01]  /*1de0*/  LDC.64 R4, c[0x0][0xb18] ;  /* 0x0002c600ff047b82 */ /* 0x000f220000000a00 */
[----:B------:R-:W-:-:S07]  /*1df0*/  ISETP.NE.AND P3, PT, R72, 0x1, PT ;  /* 0x000000014800780c */ /* 0x000fce0003f65270 */
[----:B------:R-:W1:Y:S08]  /*1e00*/  LDC.64 R6, c[0x0][0xb10] ;  /* 0x0002c400ff067b82 */ /* 0x000e700000000a00 */
[----:B------:R-:W2:Y:S08]  /*1e10*/  LDC R16, c[0x0][0xb20] ;  /* 0x0002c800ff107b82 */ /* 0x000eb00000000800 */
[----:B------:R-:W3:Y:S01]  /*1e20*/  LDC R18, c[0x0][0xb0c] ;  /* 0x0002c300ff127b82 */ /* 0x000ee20000000800 */
[----:B----4-:R-:W-:Y:S01]  /*1e30*/  IMAD.HI.U32 R17, R0, R5, RZ ;  /* 0x0000000500117227 */ /* 0x010fe200078e00ff */
[----:B------:R-:W-:-:S03]  /*1e40*/  ISETP.NE.AND P0, PT, R4, 0x1, PT ;  /* 0x000000010400780c */ /* 0x000fc60003f05270 */
[----:B------:R-:W-:-:S03]  /*1e50*/  IMAD.HI.U32 R5, R8, R5, RZ ;  /* 0x0000000508057227 */ /* 0x000fc600078e00ff */
[----:B------:R-:W4:Y:S01]  /*1e60*/  LDC.64 R2, c[0x0][0xb28] ;  /* 0x0002ca00ff027b82 */ /* 0x000f220000000a00 */
[----:B-1----:R-:W-:-:S04]  /*1e70*/  IMAD.HI.U32 R20, R9, R6, RZ ;  /* 0x0000000609147227 */ /* 0x002fc800078e00ff */
[----:B------:R-:W-:Y:S01]  /*1e80*/  IMAD.HI.U32 R22, R11, R6, RZ ;  /* 0x000000060b167227 */ /* 0x000fe200078e00ff */
[----:B------:R-:W-:Y:S02]  /*1e90*/  SHF.R.U32.HI R20, RZ, R7, R20 ;  /* 0x00000007ff147219 */ /* 0x000fe40000011614 */
[-C--:B--2---:R-:W-:Y:S02]  /*1ea0*/  SHF.R.U32.HI R17, RZ, R16.reuse, R17 ;  /* 0x00000010ff117219 */ /* 0x084fe40000011611 */
[----:B------:R-:W-:Y:S02]  /*1eb0*/  SHF.R.U32.HI R5, RZ, R16, R5 ;  /* 0x00000010ff057219 */ /* 0x000fe40000011605 */
[----:B------:R-:W-:Y:S02]  /*1ec0*/  SEL R17, R0, R17, !P0 ;  /* 0x0000001100117207 */ /* 0x000fe40004000000 */
[----:B------:R-:W-:Y:S02]  /*1ed0*/  SHF.R.U32.HI R22, RZ, R7, R22 ;  /* 0x00000007ff167219 */ /* 0x000fe40000011616 */
[----:B---3--:R-:W-:-:S02]  /*1ee0*/  ISETP.NE.AND P1, PT, R18, 0x1, PT ;  /* 0x000000011200780c */ /* 0x008fc40003f25270 */
[----:B------:R-:W-:Y:S02]  /*1ef0*/  SEL R5, R8, R5, !P0 ;  /* 0x0000000508057207 */ /* 0x000fe40004000000 */
[----:B------:R-:W-:Y:S02]  /*1f00*/  SEL R19, R9, R20, !P1 ;  /* 0x0000001409137207 */ /* 0x000fe40004800000 */
[----:B------:R-:W-:Y:S01]  /*1f10*/  SEL R7, R11, R22, !P1 ;  /* 0x000000160b077207 */ /* 0x000fe20004800000 */
[----:B----4-:R-:W-:-:S04]  /*1f20*/  IMAD.HI.U32 R20, R17, R2, RZ ;  /* 0x0000000211147227 */ /* 0x010fc800078e00ff */
[----:B------:R-:W-:Y:S01]  /*1f30*/  IMAD.HI.U32 R6, R19, R2, RZ ;  /* 0x0000000213067227 */ /* 0x000fe200078e00ff */
[----:B------:R-:W-:-:S04]  /*1f40*/  @P3 SHF.R.U32.HI R17, RZ, R3, R20 ;  /* 0x00000003ff113219 */ /* 0x000fc80000011614 */
[----:B------:R-:W-:Y:S01]  /*1f50*/  @P3 SHF.R.U32.HI R19, RZ, R3, R6 ;  /* 0x00000003ff133219 */ /* 0x000fe20000011606 */
[----:B------:R-:W-:-:S04]  /*1f60*/  IMAD R17, R72, R17, RZ ;  /* 0x0000001148117224 */ /* 0x000fc800078e02ff */
[----:B------:R-:W-:Y:S01]  /*1f70*/  IMAD R6, R72, R19, RZ ;  /* 0x0000001348067224 */ /* 0x000fe200078e02ff */
[C---:B------:R-:W-:Y:S02]  /*1f80*/  ISETP.GE.AND P0, PT, R5.reuse, R17, PT ;  /* 0x000000110500720c */ /* 0x040fe40003f06270 */
[----:B------:R-:W-:Y:S02]  /*1f90*/  IADD3 R17, PT, PT, -R5, RZ, RZ ;  /* 0x000000ff05117210 */ /* 0x000fe40007ffe1ff */
[----:B------:R-:W-:Y:S01]  /*1fa0*/  ISETP.GE.OR P0, PT, R7, R6, P0 ;  /* 0x000000060700720c */ /* 0x000fe20000706670 */
[----:B------:R-:W-:-:S04]  /*1fb0*/  IMAD.HI.U32 R6, R5, R2, RZ ;  /* 0x0000000205067227 */ /* 0x000fc800078e00ff */
[----:B------:R-:W-:Y:S01]  /*1fc0*/  IMAD R8, R4, R17, R8 ;  /* 0x0000001104087224 */ /* 0x000fe200078e0208 */
[----:B------:R-:W-:-:S04]  /*1fd0*/  SHF.R.U32.HI R6, RZ, R3, R6 ;  /* 0x00000003ff067219 */ /* 0x000fc80000011606 */
[----:B------:R-:W-:-:S03]  /*1fe0*/  SEL R6, R5, R6, !P3 ;  /* 0x0000000605067207 */ /* 0x000fc60005800000 */
[----:B------:R-:W-:-:S04]  /*1ff0*/  @!P0 IMAD.HI.U32 R16, R7, R2, RZ ;  /* 0x0000000207108227 */ /* 0x000fc800078e00ff */
[----:B------:R-:W-:Y:S01]  /*2000*/  IMAD.MOV R2, RZ, RZ, -R6 ;  /* 0x000000ffff027224 */ /* 0x000fe200078e0a06 */
[----:B------:R-:W-:-:S03]  /*2010*/  @!P0 SHF.R.U32.HI R16, RZ, R3, R16 ;  /* 0x00000003ff108219 */ /* 0x000fc60000011610 */
[----:B------:R-:W-:Y:S01]  /*2020*/  IMAD R2, R72, R2, R5 ;  /* 0x0000000248027224 */ /* 0x000fe200078e0205 */
        /* <DEDUP_REMOVED lines=9> */
.L_x_33:
[----:B------:R-:W1:Y:S02]  /*20c0*/  LDCU UR8, c[0x0][0xb30] ;  /* 0x00016600ff0877ac */ /* 0x000e640008000800 */
[----:B-1----:R-:W-:-:S09]  /*20d0*/  UISETP.NE.AND UP0, UPT, UR8, 0x1, UPT ;  /* 0x000000010800788c */ /* 0x002fd2000bf05270 */
[----:B------:R-:W-:Y:S05]  /*20e0*/  BRA.U UP0, `(.L_x_34) ;  /* 0x0000000100407547 */ /* 0x000fea000b800000 */
[----:B------:R-:W1:Y:S08]  /*20f0*/  LDC.64 R4, c[0x0][0xb10] ;  /* 0x0002c400ff047b82 */ /* 0x000e700000000a00 */
[----:B------:R-:W2:Y:S08]  /*2100*/  LDC.64 R2, c[0x0][0xb18] ;  /* 0x0002c600ff027b82 */ /* 0x000eb00000000a00 */
[----:B------:R-:W3:Y:S08]  /*2110*/  LDC R6, c[0x0][0xb20] ;  /* 0x0002c800ff067b82 */ /* 0x000ef00000000800 */
[----:B------:R-:W4:Y:S01]  /*2120*/  LDC R16, c[0x0][0xb0c] ;  /* 0x0002c300ff107b82 */ /* 0x000f220000000800 */
[----:B-1----:R-:W-:-:S05]  /*2130*/  IMAD.HI.U32 R4, R11, R4, RZ ;  /* 0x000000040b047227 */ /* 0x002fca00078e00ff */
[----:B------:R-:W-:Y:S01]  /*2140*/  SHF.R.U32.HI R4, RZ, R5, R4 ;  /* 0x00000005ff047219 */ /* 0x000fe20000011604 */
[----:B--2---:R-:W-:Y:S01]  /*2150*/  IMAD.HI.U32 R3, R8, R3, RZ ;  /* 0x0000000308037227 */ /* 0x004fe200078e00ff */
[----:B------:R-:W-:-:S04]  /*2160*/  ISETP.NE.AND P0, PT, R2, 0x1, PT ;  /* 0x000000010200780c */ /* 0x000fc80003f05270 */
[----:B---3--:R-:W-:-:S04]  /*2170*/  SHF.R.U32.HI R3, RZ, R6, R3 ;  /* 0x00000006ff037219 */ /* 0x008fc80000011603 */
[----:B------:R-:W-:Y:S02]  /*2180*/  SEL R3, R8, R3, !P0 ;  /* 0x0000000308037207 */ /* 0x000fe40004000000 */
[----:B----4-:R-:W-:-:S04]  /*2190*/  ISETP.NE.AND P1, PT, R16, 0x1, PT ;  /* 0x000000011000780c */ /* 0x010fc80003f25270 */
[----:B------:R-:W-:-:S05]  /*21a0*/  SEL R4, R11, R4, !P1 ;  /* 0x000000040b047207 */ /* 0x000fca0004800000 */
[----:B------:R-:W-:Y:S02]  /*21b0*/  IMAD.IADD R5, R3, 0x1, -R4 ;  /* 0x0000000103057824 */ /* 0x000fe400078e0a04 */
[----:B------:R-:W-:Y:S02]  /*21c0*/  IMAD.IADD R3, R4, 0x1, -R3 ;  /* 0x0000000104037824 */ /* 0x000fe400078e0a03 */
[----:B------:R-:W-:Y:S02]  /*21d0*/  IMAD R11, R5, R16, R11 ;  /* 0x00000010050b7224 */ /* 0x000fe400078e020b */
[----:B------:R-:W-:-:S07]  /*21e0*/  IMAD R8, R3, R2, R8 ;  /* 0x0000000203087224 */ /* 0x000fce00078e0208 */
.L_x_34:
[----:B------:R-:W-:Y:S01]  /*21f0*/  VIADD R14, R14, 0x1 ;  /* 0x000000010e0e7836 */ /* 0x000fe20000000000 */
[----:B------:R-:W-:Y:S01]  /*2200*/  PLOP3.LUT P1, PT, PT, PT, PT, 0x80, 0x8 ;  /* 0x000000000008781c */ /* 0x000fe20003f2f070 */
[----:B------:R-:W-:Y:S02]  /*2210*/  IMAD.IADD R21, R11, 0x1, R170 ;  /* 0x000000010b157824 */ /* 0x000fe400078e02aa */
[----:B------:R-:W-:Y:S01]  /*2220*/  IMAD.IADD R20, R8, 0x1, R147 ;  /* 0x0000000108147824 */ /* 0x000fe200078e0293 */
[----:B------:R-:W-:-:S04]  /*2230*/  ISETP.NE.AND P0, PT, R14, 0x2, PT ;  /* 0x000000020e00780c */ /* 0x000fc80003f05270 */
[----:B------:R-:W-:Y:S02]  /*2240*/  SEL R2, RZ, 0x1, P0 ;  /* 0x00000001ff027807 */ /* 0x000fe40000000000 */
[----:B------:R-:W-:Y:S02]  /*2250*/  SEL R14, R14, RZ, P0 ;  /* 0x000000ff0e0e7207 */ /* 0x000fe40000000000 */
[----:B------:R-:W-:Y:S01]  /*2260*/  LOP3.LUT R13, R13, R2, RZ, 0x3c, !PT ;  /* 0x000000020d0d7212 */ /* 0x000fe200078e3cff */
[----:B------:R-:W-:Y:S06]  /*2270*/  @P2 BRA `(.L_x_35) ;  /* 0xfffffff000982947 */ /* 0x000fec000383ffff */
[----:B------:R-:W-:Y:S01]  /*2280*/  UIADD3 UR4, UPT, UPT, UR4, 0x18, URZ ;  /* 0x0000001804047890 */ /* 0x000fe2000fffe0ff */
[----:B------:R-:W-:-:S03]  /*2290*/  SHF.L.U32 R3, R15, 0x1f, RZ ;  /* 0x0000001f0f037819 */ /* 0x000fc600000006ff */
[----:B------:R-:W-:-:S09]  /*22a0*/  ULEA UR5, UR6, UR4, 0x3 ;  /* 0x0000000406057291 */ /* 0x000fd2000f8e18ff */
[----:B------:R-:W1:Y:S02]  /*22b0*/  SYNCS.PHASECHK.TRANS64.TRYWAIT P0, [UR5], R3 ;  /* 0x00000003ff0075a7 */ /* 0x000e640008001105 */
[----:B-1----:R-:W-:Y:S05]  /*22c0*/  @!P0 BRA `(.L_x_36) ;  /* 0x0000008c00348947 */ /* 0x002fea0003800000 */
.L_x_130:
[----:B------:R-:W-:-:S04]  /*22d0*/  UIADD3 UR6, UPT, UPT, UR6, 0x1, URZ ;  /* 0x0000000106067890 */ /* 0x000fc8000fffe0ff */
[----:B------:R-:W-:-:S04]  /*22e0*/  UISETP.NE.AND UP0, UPT, UR6, 0x3, UPT ;  /* 0x000000030600788c */ /* 0x000fc8000bf05270 */
[----:B------:R-:W-:Y:S02]  /*22f0*/  USEL UR7, URZ, 0x1, UP0 ;  /* 0x00000001ff077887 */ /* 0x000fe40008000000 */
[----:B------:R-:W-:-:S04]  /*2300*/  USEL UR6, UR6, URZ, UP0 ;  /* 0x000000ff06067287 */ /* 0x000fc80008000000 */
[----:B------:R-:W-:Y:S01]  /*2310*/  ULEA UR5, UR6, UR4, 0x3 ;  /* 0x0000000406057291 */ /* 0x000fe2000f8e18ff */
[----:B------:R-:W-:-:S04]  /*2320*/  LOP3.LUT R15, R15, UR7, RZ, 0x3c, !PT ;  /* 0x000000070f0f7c12 */ /* 0x000fc8000f8e3cff */
[----:B-1----:R-:W-:-:S04]  /*2330*/  SHF.L.U32 R3, R15, 0x1f, RZ ;  /* 0x0000001f0f037819 */ /* 0x002fc800000006ff */
[----:B------:R-:W1:Y:S02]  /*2340*/  SYNCS.PHASECHK.TRANS64.TRYWAIT P0, [UR5], R3 ;  /* 0x00000003ff0075a7 */ /* 0x000e640008001105 */
[----:B-1----:R-:W-:Y:S05]  /*2350*/  @!P0 BRA `(.L_x_37) ;  /* 0x0000008c00288947 */ /* 0x002fea0003800000 */
.L_x_132:
[----:B------:R-:W-:-:S04]  /*2360*/  UIADD3 UR6, UPT, UPT, UR6, 0x1, URZ ;  /* 0x0000000106067890 */ /* 0x000fc8000fffe0ff */
[----:B------:R-:W-:-:S04]  /*2370*/  UISETP.NE.AND UP0, UPT, UR6, 0x3, UPT ;  /* 0x000000030600788c */ /* 0x000fc8000bf05270 */
[----:B------:R-:W-:Y:S02]  /*2380*/  USEL UR5, URZ, 0x1, UP0 ;  /* 0x00000001ff057887 */ /* 0x000fe40008000000 */
[----:B------:R-:W-:-:S04]  /*2390*/  USEL UR6, UR6, URZ, UP0 ;  /* 0x000000ff06067287 */ /* 0x000fc80008000000 */
[----:B------:R-:W-:Y:S01]  /*23a0*/  ULEA UR6, UR6, UR4, 0x3 ;  /* 0x0000000406067291 */ /* 0x000fe2000f8e18ff */
[----:B-1----:R-:W-:-:S04]  /*23b0*/  LOP3.LUT R3, R15, UR5, RZ, 0x3c, !PT ;  /* 0x000000050f037c12 */ /* 0x002fc8000f8e3cff */
[----:B------:R-:W-:Y:S01]  /*23c0*/  SHF.L.U32 R3, R3, 0x1f, RZ ;  /* 0x0000001f03037819 */ /* 0x000fe200000006ff */
[----:B----4-:R-:W-:-:S07]  /*23d0*/  IMAD.U32 R0, RZ, RZ, UR6 ;  /* 0x00000006ff007e24 */ /* 0x010fce000f8e00ff */
.L_x_38:
[----:B-1----:R1:W2:Y:S02]  /*23e0*/  SYNCS.PHASECHK.TRANS64.TRYWAIT P0, [R0+URZ], R3 ;  /* 0x00000003000075a7 */ /* 0x0022a400080011ff */
[----:B--2---:R-:W-:Y:S05]  /*23f0*/  @!P0 NANOSLEEP.SYNCS 0x989680 ;  /* 0x009896800000895d */ /* 0x004fea0003900000 */
[----:B------:R-:W2:Y:S02]  /*2400*/  @!P0 SYNCS.PHASECHK.TRANS64 P0, [R0+URZ], R3 ;  /* 0x00000003000085a7 */ /* 0x000ea400080010ff */
[----:B--2---:R-:W-:Y:S05]  /*2410*/  @P0 EXIT ;  /* 0x000000000000094d */ /* 0x004fea0003800000 */
[----:B------:R-:W-:Y:S05]  /*2420*/  BRA `(.L_x_38) ;  /* 0xfffffffc00ec7947 */ /* 0x000fea000383ffff */
.L_x_17:
[----:B------:R-:W-:-:S04]  /*2430*/  UISETP.NE.AND UP1, UPT, UR37, URZ, UPT ;  /* 0x000000ff2500728c */ /* 0x000fc8000bf25270 */
[----:B------:R-:W-:-:S09]  /*2440*/  UISETP.NE.OR UP1, UPT, UR8, 0x1, UP1 ;  /* 0x000000010800788c */ /* 0x000fd20008f25670 */
[----:B------:R-:W-:Y:S05]  /*2450*/  BRA.U UP1, `(.L_x_39) ;  /* 0x0000000501487547 */ /* 0x000fea000b800000 */
[----:B------:R-:W-:Y:S01]  /*2460*/  ISETP.NE.AND P2, PT, R2, RZ, PT ;  /* 0x000000ff0200720c */ /* 0x000fe20003f45270 */
[----:B------:R-:W-:Y:S01]  /*2470*/  IMAD.MOV.U32 R12, RZ, RZ, 0x1 ;  /* 0x00000001ff0c7424 */ /* 0x000fe200078e00ff */
[----:B------:R-:W-:Y:S02]  /*2480*/  CS2R R10, SRZ ;  /* 0x00000000000a7805 */ /* 0x000fe4000001ff00 */
[----:B------:R-:W-:Y:S01]  /*2490*/  CS2R R8, SRZ ;  /* 0x0000000000087805 */ /* 0x000fe2000001ff00 */
[----:B------:R-:W-:Y:S01]  /*24a0*/  UMOV UR4, 0x400 ;  /* 0x0000040000047882 */ /* 0x000fe20000000000 */
[----:B------:R-:W-:Y:S01]  /*24b0*/  UMOV UR6, URZ ;  /* 0x000000ff00067c82 */ /* 0x000fe20008000000 */
[----:B------:R-:W-:-:S12]  /*24c0*/  ULEA UR37, UR37, UR4, 0x18 ;  /* 0x0000000425257291 */ /* 0x000fd8000f8ec0ff */
.L_x_43:
[----:B------:R-:W-:Y:S02]  /*24d0*/  LEA R0, R8, UR37, 0x3 ;  /* 0x0000002508007c11 */ /* 0x000fe4000f8e18ff */
[----:B------:R-:W-:-:S03]  /*24e0*/  SHF.L.U32 R5, R9, 0x1f, RZ ;  /* 0x0000001f09057819 */ /* 0x000fc600000006ff */
[----:B------:R-:W-:Y:S01]  /*24f0*/  VIADD R4, R0, 0xd0 ;  /* 0x000000d000047836 */ /* 0x000fe20000000000 */
[----:B------:R-:W1:Y:S02]  /*2500*/  SYNCS.PHASECHK.TRANS64.TRYWAIT P0, [R0+URZ+0xc0], R5 ;  /* 0x0000c005000075a7 */ /* 0x000e6400080011ff */
[----:B-1----:R-:W-:Y:S05]  /*2510*/  @!P0 BRA `(.L_x_40) ;  /* 0x0000008800d08947 */ /* 0x002fea0003800000 */
.L_x_133:
[----:B------:R-:W-:Y:S01]  /*2520*/  ULEA UR5, UR6, UR37, 0x3 ;  /* 0x0000002506057291 */ /* 0x000fe2000f8e18ff */
[----:B------:R-:W-:Y:S02]  /*2530*/  PRMT R4, RZ, 0x654, R4 ;  /* 0x00000654ff047816 */ /* 0x000fe40000000004 */
[----:B-1----:R-:W-:Y:S01]  /*2540*/  SHF.L.U32 R5, R12, 0x1f, RZ ;  /* 0x0000001f0c057819 */ /* 0x002fe200000006ff */
[----:B------:R-:W-:Y:S01]  /*2550*/  UIADD3 UR4, UPT, UPT, UR5, 0x80, URZ ;  /* 0x0000008005047890 */ /* 0x000fe2000fffe0ff */
[----:B------:R1:W-:Y:S05]  /*2560*/  SYNCS.ARRIVE.TRANS64.RED.A1T0 RZ, [R4+URZ], RZ ;  /* 0x000000ff04ff79a7 */ /* 0x0003ea00081004ff */
[----:B------:R-:W-:Y:S01]  /*2570*/  IMAD.U32 R7, RZ, RZ, UR4 ;  /* 0x00000004ff077e24 */ /* 0x000fe2000f8e00ff */
[----:B------:R-:W2:Y:S04]  /*2580*/  SYNCS.PHASECHK.TRANS64.TRYWAIT P0, [UR5+0x90], R5 ;  /* 0x00009005ff0075a7 */ /* 0x000ea80008001105 */
[----:B------:R-:W-:Y:S01]  /*2590*/  PRMT R6, R2, 0x654, R7 ;  /* 0x0000065402067816 */ /* 0x000fe20000000007 */
[----:B-1----:R-:W-:Y:S01]  /*25a0*/  @!P2 IMAD.MOV.U32 R4, RZ, RZ, 0x10 ;  /* 0x00000010ff04a424 */ /* 0x002fe200078e00ff */
[----:B--2---:R-:W-:Y:S06]  /*25b0*/  @!P0 BRA `(.L_x_41) ;  /* 0x0000008800bc8947 */ /* 0x004fec0003800000 */
.L_x_135:
[----:B------:R-:W-:Y:S01]  /*25c0*/  ULEA UR4, UR6, UR37, 0x4 ;  /* 0x0000002506047291 */ /* 0x000fe2000f8e20ff */
[----:B------:R-:W-:Y:S01]  /*25d0*/  SEL R3, R6, R3, !P2 ;  /* 0x0000000306037207 */ /* 0x000fe20005000000 */
[----:B------:R-:W-:Y:S01]  /*25e0*/  UIADD3 UR5, UPT, UPT, UR5, 0x80, URZ ;  /* 0x0000008005057890 */ /* 0x000fe2000fffe0ff */
[----:B-1----:R-:W-:Y:S01]  /*25f0*/  LEA R0, R11, UR37, 0x3 ;  /* 0x000000250b007c11 */ /* 0x002fe2000f8e18ff */
[----:B------:R-:W-:Y:S01]  /*2600*/  UIADD3 UR4, UPT, UPT, UR4, 0xf0, URZ ;  /* 0x000000f004047890 */ /* 0x000fe2000fffe0ff */
[----:B------:R-:W-:Y:S01]  /*2610*/  SHF.L.U32 R5, R10, 0x1f, RZ ;  /* 0x0000001f0a057819 */ /* 0x000fe200000006ff */
[----:B------:R1:W-:Y:S01]  /*2620*/  @!P2 SYNCS.ARRIVE.TRANS64.RED RZ, [R3+URZ], R4 ;  /* 0x0000000403ffa9a7 */ /* 0x0003e200080004ff */
[----:B------:R-:W-:Y:S01]  /*2630*/  UIADD3 UR6, UPT, UPT, UR6, 0x1, URZ ;  /* 0x0000000106067890 */ /* 0x000fe2000fffe0ff */
[----:B------:R-:W-:-:S03]  /*2640*/  VIADD R8, R8, 0x1 ;  /* 0x0000000108087836 */ /* 0x000fc60000000000 */
[----:B------:R-:W-:Y:S02]  /*2650*/  UISETP.NE.AND UP0, UPT, UR6, 0x2, UPT ;  /* 0x000000020600788c */ /* 0x000fe4000bf05270 */
[----:B------:R-:W-:Y:S06]  /*2660*/  UGETNEXTWORKID.BROADCAST [UR4], [UR5] ;  /* 0x00000000040073ca */ /* 0x000fec0008000100 */
[----:B------:R-:W-:Y:S01]  /*2670*/  USEL UR4, URZ, 0x1, UP0 ;  /* 0x00000001ff047887 */ /* 0x000fe20008000000 */
[----:B------:R-:W-:Y:S01]  /*2680*/  ISETP.NE.AND P0, PT, R8, 0x2, PT ;  /* 0x000000020800780c */ /* 0x000fe20003f05270 */
[----:B------:R-:W-:Y:S01]  /*2690*/  USEL UR6, UR6, URZ, UP0 ;  /* 0x000000ff06067287 */ /* 0x000fe20008000000 */
[----:B------:R-:W2:Y:S03]  /*26a0*/  SYNCS.PHASECHK.TRANS64.TRYWAIT P1, [R0+URZ+0x80], R5 ;  /* 0x00008005000075a7 */ /* 0x000ea600080211ff */
[----:B------:R-:W-:Y:S01]  /*26b0*/  LOP3.LUT R12, R12, UR4, RZ, 0x3c, !PT ;  /* 0x000000040c0c7c12 */ /* 0x000fe2000f8e3cff */
[----:B-12---:R-:W-:Y:S07]  /*26c0*/  @!P1 BRA `(.L_x_42) ;  /* 0x0000008800909947 */ /* 0x006fee0003800000 */
.L_x_136:
[C---:B------:R-:W-:Y:S01]  /*26d0*/  LEA R4, R11.reuse, UR37, 0x4 ;  /* 0x000000250b047c11 */ /* 0x040fe2000f8e20ff */
[----:B-1----:R-:W-:Y:S01]  /*26e0*/  VIADD R0, R0, 0x90 ;  /* 0x0000009000007836 */ /* 0x002fe20000000000 */
[----:B------:R-:W-:Y:S01]  /*26f0*/  SEL R8, R8, RZ, P0 ;  /* 0x000000ff08087207 */ /* 0x000fe20000000000 */
[----:B------:R-:W-:-:S03]  /*2700*/  VIADD R11, R11, 0x1 ;  /* 0x000000010b0b7836 */ /* 0x000fc60000000000 */
[----:B------:R-:W1:Y:S01]  /*2710*/  LDS.128 R4, [R4+0xf0] ;  /* 0x0000f00004047984 */ /* 0x000e620000000c00 */
[----:B------:R-:W-:Y:S02]  /*2720*/  PRMT R0, RZ, 0x654, R0 ;  /* 0x00000654ff007816 */ /* 0x000fe40000000000 */
[C---:B------:R-:W-:Y:S01]  /*2730*/  ISETP.NE.AND P1, PT, R11.reuse, 0x2, PT ;  /* 0x000000020b00780c */ /* 0x040fe20003f25270 */
[----:B------:R-:W-:Y:S01]  /*2740*/  @!PT LDS RZ, [RZ] ;  /* 0x00000000fffff984 */ /* 0x000fe20000000800 */
[----:B------:R-:W-:Y:S01]  /*2750*/  @!PT LDS RZ, [RZ] ;  /* 0x00000000fffff984 */ /* 0x000fe20000000800 */
[----:B------:R-:W-:Y:S01]  /*2760*/  @!PT LDS RZ, [RZ] ;  /* 0x00000000fffff984 */ /* 0x000fe20000000800 */
[----:B------:R-:W-:Y:S01]  /*2770*/  @!PT LDS RZ, [RZ] ;  /* 0x00000000fffff984 */ /* 0x000fe20000000800 */
[----:B------:R2:W-:Y:S06]  /*2780*/  MEMBAR.ALL.CTA ;  /* 0x0000000000007992 */ /* 0x0005ec0000008000 */
[----:B--2---:R-:W2:Y:S01]  /*2790*/  FENCE.VIEW.ASYNC.S ;  /* 0x00000000000073c6 */ /* 0x004ea20000000000 */
[----:B------:R-:W-:Y:S01]  /*27a0*/  SEL R11, R11, RZ, P1 ;  /* 0x000000ff0b0b7207 */ /* 0x000fe20000800000 */
[----:B--2---:R2:W-:Y:S01]  /*27b0*/  SYNCS.ARRIVE.TRANS64.RED.A1T0 RZ, [R0+URZ], RZ ;  /* 0x000000ff00ff79a7 */ /* 0x0045e200081004ff */
[----:B-1----:R-:W-:-:S02]  /*27c0*/  LOP3.LUT P3, RZ, R6, 0x1, RZ, 0xc0, !PT ;  /* 0x0000000106ff7812 */ /* 0x002fc4000786c0ff */
[----:B------:R-:W-:-:S04]  /*27d0*/  SEL R5, RZ, 0x1, P1 ;  /* 0x00000001ff057807 */ /* 0x000fc80000800000 */
[----:B------:R-:W-:Y:S02]  /*27e0*/  LOP3.LUT R10, R10, R5, RZ, 0x3c, !PT ;  /* 0x000000050a0a7212 */ /* 0x000fe400078e3cff */
[----:B--2---:R-:W-:-:S04]  /*27f0*/  SEL R0, RZ, 0x1, P0 ;  /* 0x00000001ff007807 */ /* 0x004fc80000000000 */
[----:B------:R-:W-:Y:S01]  /*2800*/  LOP3.LUT R9, R9, R0, RZ, 0x3c, !PT ;  /* 0x0000000009097212 */ /* 0x000fe200078e3cff */
[----:B------:R-:W-:Y:S06]  /*2810*/  @P3 BRA `(.L_x_43) ;  /* 0xfffffffc002c3947 */ /* 0x000fec000383ffff */
[----:B------:R-:W-:Y:S01]  /*2820*/  ULEA UR5, UR6, UR37, 0x3 ;  /* 0x0000002506057291 */ /* 0x000fe2000f8e18ff */
[----:B------:R-:W-:-:S08]  /*2830*/  SHF.L.U32 R3, R12, 0x1f, RZ ;  /* 0x0000001f0c037819 */ /* 0x000fd000000006ff */
[----:B------:R-:W1:Y:S02]  /*2840*/  SYNCS.PHASECHK.TRANS64 P0, [UR5+0x90], R3 ;  /* 0x00009003ff0075a7 */ /* 0x000e640008001005 */
[----:B-1----:R-:W-:Y:S05]  /*2850*/  @P0 BRA `(.L_x_44) ;  /* 0x0000000000080947 */ /* 0x002fea0003800000 */
[----:B------:R-:W1:Y:S02]  /*2860*/  SYNCS.PHASECHK.TRANS64.TRYWAIT P0, [UR5+0x90], R3 ;  /* 0x00009003ff0075a7 */ /* 0x000e640008001105 */
[----:B-1----:R-:W-:Y:S05]  /*2870*/  @!P0 BRA `(.L_x_45) ;  /* 0x0000008800388947 */ /* 0x002fea0003800000 */
.L_x_44:
[----:B------:R-:W-:-:S04]  /*2880*/  UIADD3 UR4, UPT, UPT, UR6, 0x1, URZ ;  /* 0x0000000106047890 */ /* 0x000fc8000fffe0ff */
[----:B------:R-:W-:-:S04]  /*2890*/  UISETP.NE.AND UP0, UPT, UR4, 0x2, UPT ;  /* 0x000000020400788c */ /* 0x000fc8000bf05270 */
[----:B------:R-:W-:Y:S02]  /*28a0*/  USEL UR7, URZ, 0x1, UP0 ;  /* 0x00000001ff077887 */ /* 0x000fe40008000000 */
[----:B------:R-:W-:-:S04]  /*28b0*/  USEL UR4, UR4, URZ, UP0 ;  /* 0x000000ff04047287 */ /* 0x000fc80008000000 */
[----:B------:R-:W-:Y:S01]  /*28c0*/  ULEA UR4, UR4, UR37, 0x3 ;  /* 0x0000002504047291 */ /* 0x000fe2000f8e18ff */
[----:B-1----:R-:W-:-:S04]  /*28d0*/  LOP3.LUT R3, R12, UR7, RZ, 0x3c, !PT ;  /* 0x000000070c037c12 */ /* 0x002fc8000f8e3cff */
[----:B------:R-:W-:-:S04]  /*28e0*/  SHF.L.U32 R0, R3, 0x1f, RZ ;  /* 0x0000001f03007819 */ /* 0x000fc800000006ff */
[----:B------:R-:W1:Y:S02]  /*28f0*/  SYNCS.PHASECHK.TRANS64 P0, [UR4+0x90], R0 ;  /* 0x00009000ff0075a7 */ /* 0x000e640008001004 */
[----:B-1----:R-:W-:Y:S05]  /*2900*/  @P0 EXIT ;  /* 0x000000000000094d */ /* 0x002fea0003800000 */
[----:B------:R-:W-:Y:S02]  /*2910*/  SHF.L.U32 R3, R3, 0x1f, RZ ;  /* 0x0000001f03037819 */ /* 0x000fe400000006ff */
[----:B------:R-:W-:-:S07]  /*2920*/  MOV R0, UR4 ;  /* 0x0000000400007c02 */ /* 0x000fce0008000f00 */
.L_x_46:
[----:B-1----:R1:W2:Y:S02]  /*2930*/  SYNCS.PHASECHK.TRANS64.TRYWAIT P0, [R0+URZ+0x90], R3 ;  /* 0x00009003000075a7 */ /* 0x0022a400080011ff */
[----:B--2---:R-:W-:Y:S05]  /*2940*/  @!P0 NANOSLEEP.SYNCS 0x989680 ;  /* 0x009896800000895d */ /* 0x004fea0003900000 */
[----:B------:R-:W2:Y:S02]  /*2950*/  @!P0 SYNCS.PHASECHK.TRANS64 P0, [R0+URZ+0x90], R3 ;  /* 0x00009003000085a7 */ /* 0x000ea400080010ff */
[----:B--2---:R-:W-:Y:S05]  /*2960*/  @P0 EXIT ;  /* 0x000000000000094d */ /* 0x004fea0003800000 */
[----:B------:R-:W-:Y:S05]  /*2970*/  BRA `(.L_x_46) ;  /* 0xfffffffc00ec7947 */ /* 0x000fea000383ffff */
.L_x_39:
[----:B------:R-:W-:-:S09]  /*2980*/  UISETP.NE.AND UP1, UPT, UR8, URZ, UPT ;  /* 0x000000ff0800728c */ /* 0x000fd2000bf25270 */
[----:B------:R-:W-:Y:S05]  /*2990*/  BRA.U UP1, `(.L_x_47) ;  /* 0x0000000d01347547 */ /* 0x000fea000b800000 */
[----:B------:R-:W-:Y:S01]  /*29a0*/  UMOV UR4, 0x40 ;  /* 0x0000004000047882 */ /* 0x000fe20000000000 */
[----:B------:R-:W-:Y:S01]  /*29b0*/  NOP ;  /* 0x0000000000007918 */ /* 0x000fe20000000000 */
[----:B------:R-:W-:Y:S01]  /*29c0*/  ULEA UR4, UR37, UR4, 0x18 ;  /* 0x0000000425047291 */ /* 0x000fe2000f8ec0ff */
[----:B------:R-:W-:Y:S02]  /*29d0*/  UMOV UR5, 0x400 ;  /* 0x0000040000057882 */ /* 0x000fe40000000000 */
[----:B------:R-:W-:-:S06]  /*29e0*/  ULEA UR37, UR37, UR5, 0x18 ;  /* 0x0000000525257291 */ /* 0x000fcc000f8ec0ff */
[----:B------:R-:W1:Y:S02]  /*29f0*/  LDS.U8 R0, [UR4+0x1c] ;  /* 0x00001c04ff007984 */ /* 0x000e640008000000 */
[----:B-1----:R-:W-:-:S13]  /*2a00*/  ISETP.NE.AND P0, PT, R0, RZ, PT ;  /* 0x000000ff0000720c */ /* 0x002fda0003f05270 */
[----:B------:R-:W-:Y:S05]  /*2a10*/  @P0 BRA `(.L_x_48) ;  /* 0x0000000000580947 */ /* 0x000fea0003800000 */
[----:B------:R-:W-:-:S13]  /*2a20*/  ELECT P0, URZ, PT ;  /* 0x0000000000ff782f */ /* 0x000fda0003800000 */
[----:B------:R-:W-:Y:S05]  /*2a30*/  @!P0 BRA `(.L_x_49) ;  /* 0x0000000000608947 */ /* 0x000fea0003800000 */
[----:B------:R-:W-:Y:S01]  /*2a40*/  UMOV UR5, 0x10 ;  /* 0x0000001000057882 */ /* 0x000fe20000000000 */
[----:B------:R-:W-:Y:S01]  /*2a50*/  HFMA2 R0, -RZ, RZ, 0, 5.9604644775390625e-08 ;  /* 0x00000001ff007431 */ /* 0x000fe200000001ff */
[----:B------:R-:W-:-:S03]  /*2a60*/  MOV R2, 0xffff ;  /* 0x0000ffff00027802 */ /* 0x000fc60000000f00 */
[----:B------:R-:W-:Y:S04]  /*2a70*/  DEPBAR.LE SB1, 0x36 ;  /* 0x00009d800000791a */ /* 0x000fe80000000000 */
[----:B------:R-:W1:Y:S02]  /*2a80*/  UTCATOMSWS.FIND_AND_SET.ALIGN UP0, UR5, UR5 ;  /* 0x00000005000575e3 */ /* 0x000e640008000800 */
[----:B-1----:R-:W-:Y:S01]  /*2a90*/  MOV R3, UR5 ;  /* 0x0000000500037c02 */ /* 0x002fe20008000f00 */
[----:B------:R-:W-:Y:S06]  /*2aa0*/  BRA.U UP0, `(.L_x_50) ;  /* 0x0000000100187547 */ /* 0x000fec000b800000 */
.L_x_51:
[----:B------:R-:W-:Y:S05]  /*2ab0*/  NANOSLEEP 0x64 ;  /* 0x000000640000795d */ /* 0x000fea0003800000 */
[----:B------:R-:W-:-:S05]  /*2ac0*/  UMOV UR5, 0x10 ;  /* 0x0000001000057882 */ /* 0x000fca0000000000 */
[----:B------:R-:W-:Y:S04]  /*2ad0*/  DEPBAR.LE SB1, 0x36 ;  /* 0x00009d800000791a */ /* 0x000fe80000000000 */
[----:B------:R-:W1:Y:S02]  /*2ae0*/  UTCATOMSWS.FIND_AND_SET.ALIGN UP0, UR5, UR5 ;  /* 0x00000005000575e3 */ /* 0x000e640008000800 */
[----:B-1----:R-:W-:Y:S01]  /*2af0*/  MOV R3, UR5 ;  /* 0x0000000500037c02 */ /* 0x002fe20008000f00 */
[----:B------:R-:W-:Y:S05]  /*2b00*/  BRA.U !UP0, `(.L_x_51) ;  /* 0xfffffffd08e87547 */ /* 0x000fea000b83ffff */
.L_x_50:
[-C--:B------:R-:W-:Y:S02]  /*2b10*/  SHF.L.U32 R2, R2, R3.reuse, RZ ;  /* 0x0000000302027219 */ /* 0x080fe400000006ff */
[----:B------:R-:W-:Y:S01]  /*2b20*/  SHF.L.U32 R0, R0, R3, RZ ;  /* 0x0000000300007219 */ /* 0x000fe200000006ff */
[----:B------:R-:W-:Y:S02]  /*2b30*/  IMAD.SHL.U32 R3, R3, 0x20, RZ ;  /* 0x0000002003037824 */ /* 0x000fe400078e00ff */
[----:B------:R1:W-:Y:S04]  /*2b40*/  ATOMS.OR RZ, [UR4+0x14], R2 ;  /* 0x00001402ffff798c */ /* 0x0003e8000b000004 */
[----:B------:R1:W-:Y:S04]  /*2b50*/  ATOMS.OR RZ, [UR4+0x18], R0 ;  /* 0x00001800ffff798c */ /* 0x0003e8000b000004 */
[----:B------:R1:W-:Y:S01]  /*2b60*/  STS [UR37+0x110], R3 ;  /* 0x00011003ff007988 */ /* 0x0003e20008000825 */
[----:B------:R-:W-:Y:S05]  /*2b70*/  BRA `(.L_x_49) ;  /* 0x0000000000107947 */ /* 0x000fea0003800000 */
.L_x_48:
[----:B------:R-:W-:Y:S02]  /*2b80*/  MOV R0, 0xffffffff ;  /* 0xffffffff00007802 */ /* 0x000fe40000000f00 */
[----:B------:R-:W-:-:S03]  /*2b90*/  MOV R2, 0x2bc0 ;  /* 0x00002bc000027802 */ /* 0x000fc60000000f00 */
[----:B------:R1:W-:Y:S04]  /*2ba0*/  STS [UR37+0x110], R0 ;  /* 0x00011000ff007988 */ /* 0x0003e80008000825 */
[----:B-1-3-5:R-:W-:Y:S05]  /*2bb0*/  CALL.REL.NOINC `($__internal_1_$__cuda_sm10x_tcgen05_guardrail_trap_phase_invalid_during_alloc) ;  /* 0x0000008c004c7944 */ /* 0x02afea0003c00000 */
.L_x_49:
[----:B------:R-:W-:Y:S05]  /*2bc0*/  WARPSYNC.ALL ;  /* 0x0000000000007948 */ /* 0x000fea0003800000 */
[----:B------:R-:W2:Y:S01]  /*2bd0*/  S2UR UR6, SR_CgaCtaId ;  /* 0x00000000000679c3 */ /* 0x000ea20000008800 */
[----:B------:R-:W-:Y:S01]  /*2be0*/  UMOV UR4, 0x400 ;  /* 0x0000040000047882 */ /* 0x000fe20000000000 */
[----:B------:R-:W-:-:S06]  /*2bf0*/  NOP ;  /* 0x0000000000007918 */ /* 0x000fcc0000000000 */
[----:B------:R-:W-:Y:S06]  /*2c00*/  BAR.ARV 0x6, 0xa0 ;  /* 0x0182800000007b1d */ /* 0x000fec0000002000 */
[----:B------:R-:W4:Y:S01]  /*2c10*/  LDCU UR7, c[0x0][0x38c] ;  /* 0x00007180ff0777ac */ /* 0x000f220008000800 */
[----:B------:R-:W-:Y:S01]  /*2c20*/  IMAD.MOV.U32 R11, RZ, RZ, 0x1 ;  /* 0x00000001ff0b7424 */ /* 0x000fe200078e00ff */
[----:B------:R-:W-:Y:S01]  /*2c30*/  CS2R R8, SRZ ;  /* 0x0000000000087805 */ /* 0x000fe2000001ff00 */
[----:B------:R-:W-:Y:S01]  /*2c40*/  IMAD.MOV.U32 R10, RZ, RZ, RZ ;  /* 0x000000ffff0a7224 */ /* 0x000fe200078e00ff */
[----:B------:R-:W-:Y:S01]  /*2c50*/  UMOV UR18, URZ ;  /* 0x000000ff00127c82 */ /* 0x000fe20008000000 */
[----:B------:R-:W-:Y:S01]  /*2c60*/  UMOV UR17, URZ ;  /* 0x000000ff00117c82 */ /* 0x000fe20008000000 */
[----:B------:R-:W-:Y:S01]  /*2c70*/  UMOV UR22, 0x0 ;  /* 0x0000000000167882 */ /* 0x000fe20000000000 */
[----:B------:R-:W-:Y:S01]  /*2c80*/  UMOV UR23, 0x8400010 ;  /* 0x0840001000177882 */ /* 0x000fe20000000000 */
[----:B------:R-:W-:Y:S01]  /*2c90*/  UMOV UR20, 0x0 ;  /* 0x0000000000147882 */ /* 0x000fe20000000000 */
[----:B------:R-:W-:Y:S01]  /*2ca0*/  UMOV UR21, 0x8400010 ;  /* 0x0840001000157882 */ /* 0x000fe20000000000 */
[----:B--2---:R-:W-:Y:S01]  /*2cb0*/  ULEA UR6, UR6, UR4, 0x18 ;  /* 0x0000000406067291 */ /* 0x004fe2000f8ec0ff */
[----:B------:R-:W2:Y:S03]  /*2cc0*/  LDCU UR4, c[0x0][0x38c] ;  /* 0x00007180ff0477ac */ /* 0x000ea60008000800 */
[----:B------:R-:W-:-:S02]  /*2cd0*/  UIADD3 UR11, UPT, UPT, UR6, 0xc400, URZ ;  /* 0x0000c400060b7890 */ /* 0x000fc4000fffe0ff */
[----:B----4-:R-:W-:-:S03]  /*2ce0*/  UIADD3 UR7, UPT, UPT, UR7, 0x3f, URZ ;  /* 0x0000003f07077890 */ /* 0x010fc6000fffe0ff */
[----:B-1----:R-:W1:Y:S01]  /*2cf0*/  LDS R0, [UR6+0x110] ;  /* 0x00011006ff007984 */ /* 0x002e620008000800 */
[----:B------:R-:W-:Y:S02]  /*2d00*/  UIADD3 UR12, UPT, UPT, UR6, 0x12400, URZ ;  /* 0x00012400060c7890 */ /* 0x000fe4000fffe0ff */
[----:B------:R-:W-:Y:S02]  /*2d10*/  USHF.R.S32.HI UR5, URZ, 0x1f, UR7 ;  /* 0x0000001fff057899 */ /* 0x000fe40008011407 */
[----:B------:R-:W-:Y:S02]  /*2d20*/  USHF.R.U32.HI UR11, URZ, 0x4, UR11 ;  /* 0x00000004ff0b7899 */ /* 0x000fe4000801160b */
[----:B------:R-:W-:Y:S02]  /*2d30*/  ULEA.HI UR5, UR5, UR7, URZ, 0x6 ;  /* 0x0000000705057291 */ /* 0x000fe4000f8f30ff */
[----:B------:R-:W-:Y:S02]  /*2d40*/  USHF.R.U32.HI UR12, URZ, 0x4, UR12 ;  /* 0x00000004ff0c7899 */ /* 0x000fe4000801160c */
[----:B------:R-:W-:-:S02]  /*2d50*/  USHF.R.S32.HI UR5, URZ, 0x6, UR5 ;  /* 0x00000006ff057899 */ /* 0x000fc40008011405 */
[----:B------:R-:W-:Y:S02]  /*2d60*/  ULOP3.LUT UR11, UR11, 0x3fff, URZ, 0xc0, !UPT ;  /* 0x00003fff0b0b7892 */ /* 0x000fe4000f8ec0ff */
[----:B------:R-:W-:Y:S02]  /*2d70*/  UISETP.LT.AND UP0, UPT, UR5, 0x1, UPT ;  /* 0x000000010500788c */ /* 0x000fe4000bf01270 */
[----:B------:R-:W-:Y:S02]  /*2d80*/  ULOP3.LUT UR12, UR12, 0x3fff, URZ, 0xc0, !UPT ;  /* 0x00003fff0c0c7892 */ /* 0x000fe4000f8ec0ff */
[----:B------:R-:W-:Y:S02]  /*2d90*/  USEL UR10, UR5, 0x1, !UP0 ;  /* 0x00000001050a7887 */ /* 0x000fe4000c000000 */
[----:B------:R-:W-:Y:S02]  /*2da0*/  ULOP3.LUT UR11, UR11, 0x10000, URZ, 0xfc, !UPT ;  /* 0x000100000b0b7892 */ /* 0x000fe4000f8efcff */
[----:B------:R-:W-:-:S02]  /*2db0*/  ULOP3.LUT UR12, UR12, 0x10000, URZ, 0xfc, !UPT ;  /* 0x000100000c0c7892 */ /* 0x000fc4000f8efcff */
[----:B------:R-:W-:Y:S02]  /*2dc0*/  UIADD3 UR10, UPT, UPT, -UR10, URZ, URZ ;  /* 0x000000ff0a0a7290 */ /* 0x000fe4000fffe1ff */
[----:B--2---:R-:W-:Y:S01]  /*2dd0*/  UISETP.GE.AND UP3, UPT, UR4, 0x1, UPT ;  /* 0x000000010400788c */ /* 0x004fe2000bf66270 */
[----:B-1----:R-:W-:-:S15]  /*2de0*/  R2UR UR19, R0 ;  /* 0x00000000001372ca */ /* 0x002fde00000e0000 */
.L_x_58:
[----:B------:R-:W-:Y:S02]  /*2df0*/  LEA R0, R10, UR6, 0x3 ;  /* 0x000000060a007c11 */ /* 0x000fe4000f8e18ff */
[----:B------:R-:W-:Y:S02]  /*2e00*/  SHF.L.U32 R5, R9, 0x1f, RZ ;  /* 0x0000001f09057819 */ /* 0x000fe400000006ff */
[----:B------:R-:W-:Y:S01]  /*2e10*/  PLOP3.LUT P0, PT, PT, PT, UP3, 0x80, 0x8 ;  /* 0x000000000008781c */ /* 0x000fe20003f0f038 */
[----:B------:R-:W-:Y:S01]  /*2e20*/  VIADD R3, R0, 0x90 ;  /* 0x0000009000037836 */ /* 0x000fe20000000000 */
[----:B-1----:R-:W1:Y:S02]  /*2e30*/  SYNCS.PHASECHK.TRANS64.TRYWAIT P1, [R0+URZ+0x80], R5 ;  /* 0x00008005000075a7 */ /* 0x002e6400080211ff */
[----:B-1--4-:R-:W-:Y:S09]  /*2e40*/  @!P1 BRA `(.L_x_52) ;  /* 0x0000008000dc9947 */ /* 0x012ff20003800000 */
.L_x_138:
[----:B------:R-:W-:Y:S01]  /*2e50*/  LEA R4, R10, UR6, 0x4 ;  /* 0x000000060a047c11 */ /* 0x000fe2000f8e20ff */
[----:B------:R-:W-:Y:S01]  /*2e60*/  @UP3 ULEA UR4, UR17, UR6, 0x3 ;  /* 0x0000000611043291 */ /* 0x000fe2000f8e18ff */
[----:B------:R-:W-:Y:S01]  /*2e70*/  PLOP3.LUT P2, PT, PT, PT, PT, 0x80, 0x8 ;  /* 0x000000000008781c */ /* 0x000fe20003f4f070 */
[----:B------:R-:W-:Y:S01]  /*2e80*/  ULEA UR8, UR18, UR6, 0x3 ;  /* 0x0000000612087291 */ /* 0x000fe2000f8e18ff */
[----:B------:R-:W-:Y:S01]  /*2e90*/  PRMT R3, RZ, 0x654, R3 ;  /* 0x00000654ff037816 */ /* 0x000fe20000000003 */
[----:B------:R-:W-:Y:S01]  /*2ea0*/  ULEA UR9, UR18, UR19, 0x8 ;  /* 0x0000001312097291 */ /* 0x000fe2000f8e40ff */
[----:B-1----:R-:W1:Y:S01]  /*2eb0*/  LDS.128 R4, [R4+0xf0] ;  /* 0x0000f00004047984 */ /* 0x002e620000000c00 */
[----:B------:R-:W-:Y:S02]  /*2ec0*/  @P0 SHF.L.U32 R2, R8, 0x1f, RZ ;  /* 0x0000001f08020819 */ /* 0x000fe400000006ff */
[----:B------:R-:W-:Y:S01]  /*2ed0*/  SHF.L.U32 R0, R11, 0x1f, RZ ;  /* 0x0000001f0b007819 */ /* 0x000fe200000006ff */
[----:B------:R-:W-:Y:S01]  /*2ee0*/  @!PT LDS RZ, [RZ] ;  /* 0x00000000fffff984 */ /* 0x000fe20000000800 */
[----:B------:R-:W-:Y:S01]  /*2ef0*/  @!PT LDS RZ, [RZ] ;  /* 0x00000000fffff984 */ /* 0x000fe20000000800 */
[----:B------:R-:W-:Y:S01]  /*2f00*/  @!PT LDS RZ, [RZ] ;  /* 0x00000000fffff984 */ /* 0x000fe20000000800 */
[----:B------:R-:W-:Y:S01]  /*2f10*/  @!PT LDS RZ, [RZ] ;  /* 0x00000000fffff984 */ /* 0x000fe20000000800 */
[----:B------:R2:W-:Y:S06]  /*2f20*/  MEMBAR.ALL.CTA ;  /* 0x0000000000007992 */ /* 0x0005ec0000008000 */
[----:B--2---:R-:W2:Y:S02]  /*2f30*/  FENCE.VIEW.ASYNC.S ;  /* 0x00000000000073c6 */ /* 0x004ea40000000000 */
[----:B--2---:R2:W-:Y:S01]  /*2f40*/  SYNCS.ARRIVE.TRANS64.RED.A1T0 RZ, [R3+URZ], RZ ;  /* 0x000000ff03ff79a7 */ /* 0x0045e200081004ff */
[----:B------:R2:W4:Y:S01]  /*2f50*/  @P0 SYNCS.PHASECHK.TRANS64.TRYWAIT P2, [UR4], R2 ;  /* 0x00000002ff0005a7 */ /* 0x0005220008041104 */
[----:B-1----:R-:W-:Y:S01]  /*2f60*/  LOP3.LUT P1, RZ, R6, 0x1, RZ, 0xc0, !PT ;  /* 0x0000000106ff7812 */ /* 0x002fe2000782c0ff */
[----:B------:R-:W1:Y:S02]  /*2f70*/  SYNCS.PHASECHK.TRANS64.TRYWAIT P0, [UR8+0xb0], R0 ;  /* 0x0000b000ff0075a7 */ /* 0x000e640008001108 */
[----:B-12-4-:R-:W-:Y:S10]  /*2f80*/  @!P0 BRA `(.L_x_53) ;  /* 0x0000008000a08947 */ /* 0x016ff40003800000 */
.L_x_140:
[----:B------:R-:W-:Y:S01]  /*2f90*/  IADD3 R10, PT, PT, R10, 0x1, RZ ;  /* 0x000000010a0a7810 */ /* 0x000fe20007ffe0ff */
[----:B------:R-:W-:Y:S06]  /*2fa0*/  BRA.U !UP3, `(.L_x_54) ;  /* 0x000000010b987547 */ /* 0x000fec000b800000 */
[----:B------:R-:W-:Y:S01]  /*2fb0*/  UPLOP3.LUT UP4, UPT, UPT, UPT, UPT, 0x40, 0x4 ;  /* 0x000000000004789c */ /* 0x000fe20003f8e870 */
[----:B------:R-:W-:Y:S01]  /*2fc0*/  UMOV UR16, UR10 ;  /* 0x0000000a00107c82 */ /* 0x000fe20008000000 */
[----:B------:R-:W-:Y:S01]  /*2fd0*/  UMOV UR15, UR5 ;  /* 0x00000005000f7c82 */ /* 0x000fe20008000000 */
[----:B------:R-:W-:-:S08]  /*2fe0*/  UMOV UR14, UR17 ;  /* 0x00000011000e7c82 */ /* 0x000fd00008000000 */
.L_x_57:
[----:B------:R-:W-:Y:S02]  /*2ff0*/  UIADD3 UR16, UPT, UPT, UR16, 0x1, URZ ;  /* 0x0000000110107890 */ /* 0x000fe4000fffe0ff */
[----:B--2---:R-:W-:Y:S02]  /*3000*/  ULEA UR7, UR14, UR6, 0x3 ;  /* 0x000000060e077291 */ /* 0x004fe4000f8e18ff */
[----:B------:R-:W-:Y:S01]  /*3010*/  UISETP.NE.AND UP0, UPT, UR16, URZ, UPT ;  /* 0x000000ff1000728c */ /* 0x000fe2000bf05270 */
[----:B----4-:R-:W-:Y:S10]  /*3020*/  @P2 BRA `(.L_x_55) ;  /* 0x00000000000c2947 */ /* 0x010ff40003800000 */
[----:B-1----:R-:W-:Y:S04]  /*3030*/  SHF.L.U32 R3, R8, 0x1f, RZ ;  /* 0x0000001f08037819 */ /* 0x002fe800000006ff */
[----:B------:R-:W1:Y:S02]  /*3040*/  SYNCS.PHASECHK.TRANS64.TRYWAIT P0, [UR7], R3 ;  /* 0x00000003ff0075a7 */ /* 0x000e640008001107 */
[----:B-1----:R-:W-:Y:S05]  /*3050*/  @!P0 BRA `(.L_x_56) ;  /* 0x0000008000848947 */ /* 0x002fea0003800000 */
.L_x_55:
[----:B------:R-:W-:Y:S01]  /*3060*/  UISETP.NE.AND UP1, UPT, UR15, 0x1, UPT ;  /* 0x000000010f00788c */ /* 0x000fe2000bf25270 */
[----:B------:R-:W-:Y:S01]  /*3070*/  PLOP3.LUT P2, PT, PT, PT, PT, 0x80, 0x8 ;  /* 0x000000000008781c */ /* 0x000fe20003f4f070 */
[----:B------:R-:W-:Y:S02]  /*3080*/  UIADD3 UR17, UPT, UPT, UR14, 0x1, URZ ;  /* 0x000000010e117890 */ /* 0x000fe4000fffe0ff */
[----:B------:R-:W-:Y:S02]  /*3090*/  ULEA UR24, UR14, UR12, 0xa ;  /* 0x0000000c0e187291 */ /* 0x000fe4000f8e50ff */
[----:B------:R-:W-:Y:S01]  /*30a0*/  UISETP.NE.AND UP2, UPT, UR17, 0x3, UPT ;  /* 0x000000031100788c */ /* 0x000fe2000bf45270 */
[----:B------:R-:W-:Y:S01]  /*30b0*/  PLOP3.LUT P0, PT, PT, PT, UP1, 0x80, 0x8 ;  /* 0x000000000008781c */ /* 0x000fe20003f0f018 */
[----:B------:R-:W-:Y:S02]  /*30c0*/  ULEA UR26, UR14, UR11, 0x9 ;  /* 0x0000000b0e1a7291 */ /* 0x000fe4000f8e48ff */
[----:B------:R-:W-:Y:S02]  /*30d0*/  USEL UR13, URZ, 0x1, UP2 ;  /* 0x00000001ff0d7887 */ /* 0x000fe40009000000 */
[----:B------:R-:W-:Y:S02]  /*30e0*/  USEL UR17, UR17, URZ, UP2 ;  /* 0x000000ff11117287 */ /* 0x000fe40009000000 */
[----:B------:R-:W-:Y:S02]  /*30f0*/  UIADD3 UR30, UPT, UPT, UR24, 0x2, URZ ;  /* 0x00000002181e7890 */ /* 0x000fe4000fffe0ff */
[----:B------:R-:W-:Y:S01]  /*3100*/  @UP1 ULEA UR4, UR17, UR6, 0x3 ;  /* 0x0000000611041291 */ /* 0x000fe2000f8e18ff */
[----:B------:R-:W-:Y:S01]  /*3110*/  LOP3.LUT R8, R8, UR13, RZ, 0x3c, !PT ;  /* 0x0000000d08087c12 */ /* 0x000fe2000f8e3cff */
[----:B------:R-:W-:Y:S02]  /*3120*/  UIADD3 UR28, UPT, UPT, UR26, 0x2, URZ ;  /* 0x000000021a1c7890 */ /* 0x000fe4000fffe0ff */
[----:B------:R-:W-:Y:S01]  /*3130*/  UIADD3 UR7, UPT, UPT, UR7, 0x18, URZ ;  /* 0x0000001807077890 */ /* 0x000fe2000fffe0ff */
[----:B-1----:R-:W-:Y:S01]  /*3140*/  @P0 SHF.L.U32 R0, R8, 0x1f, RZ ;  /* 0x0000001f08000819 */ /* 0x002fe200000006ff */
[----:B------:R-:W-:Y:S01]  /*3150*/  UMOV UR25, 0x80004020 ;  /* 0x8000402000197882 */ /* 0x000fe20000000000 */
[----:B------:R-:W-:Y:S01]  /*3160*/  UMOV UR27, 0x80004020 ;  /* 0x80004020001b7882 */ /* 0x000fe20000000000 */
[----:B------:R-:W-:Y:S01]  /*3170*/  UMOV UR31, 0x80004020 ;  /* 0x80004020001f7882 */ /* 0x000fe20000000000 */
[----:B------:R2:W4:Y:S01]  /*3180*/  @P0 SYNCS.PHASECHK.TRANS64.TRYWAIT P2, [UR4], R0 ;  /* 0x00000000ff0005a7 */ /* 0x0005220008041104 */
[----:B------:R-:W-:Y:S01]  /*3190*/  UIADD3 UR15, UPT, UPT, UR15, -0x1, URZ ;  /* 0xffffffff0f0f7890 */ /* 0x000fe2000fffe0ff */
[----:B------:R2:W-:Y:S01]  /*31a0*/  UTCQMMA gdesc[UR26], gdesc[UR24], tmem[UR9], tmem[UR22], idesc[UR23], UP4 ;  /* 0x00ff16181a0075ea */ /* 0x0005e2000a000309 */
[----:B------:R-:W-:Y:S01]  /*31b0*/  UPLOP3.LUT UP4, UPT, UPT, UPT, UPT, 0x80, 0x8 ;  /* 0x000000000008789c */ /* 0x000fe20003f8f070 */
[----:B------:R-:W-:Y:S01]  /*31c0*/  UMOV UR29, 0x80004020 ;  /* 0x80004020001d7882 */ /* 0x000fe20000000000 */
[----:B------:R-:W-:Y:S01]  /*31d0*/  UMOV UR14, UR17 ;  /* 0x00000011000e7c82 */ /* 0x000fe20008000000 */
[----:B------:R2:W-:Y:S01]  /*31e0*/  UTCQMMA gdesc[UR28], gdesc[UR30], tmem[UR9], tmem[UR20], idesc[UR21], UPT ;  /* 0x00ff141e1c0075ea */ /* 0x0005e2000b800309 */
[----:B------:R2:W-:Y:S01]  /*31f0*/  UTCBAR [UR7], URZ ;  /* 0x000000ff070073e9 */ /* 0x0005e200080000ff */
[----:B------:R-:W-:Y:S06]  /*3200*/  BRA.U UP0, `(.L_x_57) ;  /* 0xfffffffd00787547 */ /* 0x000fec000b83ffff */
.L_x_54:
[----:B------:R-:W-:Y:S01]  /*3210*/  UIADD3 UR18, UPT, UPT, UR18, 0x1, URZ ;  /* 0x0000000112127890 */ /* 0x000fe2000fffe0ff */
[C---:B------:R-:W-:Y:S01]  /*3220*/  ISETP.NE.AND P0, PT, R10.reuse, 0x2, PT ;  /* 0x000000020a00780c */ /* 0x040fe20003f05270 */
[----:B------:R-:W-:Y:S02]  /*3230*/  UIADD3 UR8, UPT, UPT, UR8, 0xa0, URZ ;  /* 0x000000a008087890 */ /* 0x000fe4000fffe0ff */
[----:B------:R-:W-:Y:S01]  /*3240*/  UISETP.NE.AND UP0, UPT, UR18, 0x2, UPT ;  /* 0x000000021200788c */ /* 0x000fe2000bf05270 */
[----:B-12---:R-:W-:Y:S02]  /*3250*/  SEL R0, RZ, 0x1, P0 ;  /* 0x00000001ff007807 */ /* 0x006fe40000000000 */
[----:B------:R-:W-:Y:S01]  /*3260*/  SEL R10, R10, RZ, P0 ;  /* 0x000000ff0a0a7207 */ /* 0x000fe20000000000 */
[----:B------:R-:W-:Y:S01]  /*3270*/  USEL UR4, URZ, 0x1, UP0 ;  /* 0x00000001ff047887 */ /* 0x000fe20008000000 */
[----:B------:R-:W-:Y:S01]  /*3280*/  LOP3.LUT R9, R9, R0, RZ, 0x3c, !PT ;  /* 0x0000000009097212 */ /* 0x000fe200078e3cff */
[----:B------:R-:W-:Y:S01]  /*3290*/  USEL UR18, UR18, URZ, UP0 ;  /* 0x000000ff12127287 */ /* 0x000fe20008000000 */
[----:B------:R1:W-:Y:S03]  /*32a0*/  UTCBAR [UR8], URZ ;  /* 0x000000ff080073e9 */ /* 0x0003e600080000ff */
[----:B------:R-:W-:Y:S01]  /*32b0*/  LOP3.LUT R11, R11, UR4, RZ, 0x3c, !PT ;  /* 0x000000040b0b7c12 */ /* 0x000fe2000f8e3cff */
[----:B------:R-:W-:Y:S07]  /*32c0*/  @P1 BRA `(.L_x_58) ;  /* 0xfffffff800c81947 */ /* 0x000fee000383ffff */
[----:B------:R-:W2:Y:S01]  /*32d0*/  S2UR UR4, SR_CgaCtaId ;  /* 0x00000000000479c3 */ /* 0x000ea20000008800 */
[----:B------:R-:W-:Y:S01]  /*32e0*/  ELECT P0, URZ, PT ;  /* 0x0000000000ff782f */ /* 0x000fe20003800000 */
[----:B------:R-:W-:Y:S01]  /*32f0*/  IMAD.MOV.U32 R0, RZ, RZ, 0x1 ;  /* 0x00000001ff007424 */ /* 0x000fe200078e00ff */
[----:B------:R-:W-:Y:S01]  /*3300*/  UIADD3 UR6, UPT, UPT, UR6, 0xb0, URZ ;  /* 0x000000b006067890 */ /* 0x000fe2000fffe0ff */
[----:B------:R-:W-:Y:S01]  /*3310*/  SHF.L.U32 R3, R11, 0x1f, RZ ;  /* 0x0000001f0b037819 */ /* 0x000fe200000006ff */
[----:B------:R-:W-:-:S03]  /*3320*/  UMOV UR5, 0x40 ;  /* 0x0000004000057882 */ /* 0x000fc60000000000 */
[----:B------:R-:W-:Y:S01]  /*3330*/  UVIRTCOUNT.DEALLOC.SMPOOL 0x80 ;  /* 0x000000800000784c */ /* 0x000fe20000000000 */
[----:B--2---:R-:W-:Y:S02]  /*3340*/  ULEA UR4, UR4, UR5, 0x18 ;  /* 0x0000000504047291 */ /* 0x004fe4000f8ec0ff */
[----:B------:R-:W-:-:S07]  /*3350*/  ULEA UR5, UR18, UR6, 0x3 ;  /* 0x0000000612057291 */ /* 0x000fce000f8e18ff */
[----:B------:R2:W-:Y:S02]  /*3360*/  @P0 STS.U8 [UR4+0x1c], R0 ;  /* 0x00001c00ff000988 */ /* 0x0005e40008000004 */
[----:B------:R-:W3:Y:S02]  /*3370*/  SYNCS.PHASECHK.TRANS64.TRYWAIT P0, [UR5], R3 ;  /* 0x00000003ff0075a7 */ /* 0x000ee40008001105 */
[----:B--23--:R-:W-:Y:S05]  /*3380*/  @!P0 BRA `(.L_x_59) ;  /* 0x0000007c00d08947 */ /* 0x00cfea0003800000 */
.L_x_143:
[----:B------:R-:W-:-:S04]  /*3390*/  UIADD3 UR7, UPT, UPT, UR18, 0x1, URZ ;  /* 0x0000000112077890 */ /* 0x000fc8000fffe0ff */
[----:B------:R-:W-:-:S04]  /*33a0*/  UISETP.NE.AND UP0, UPT, UR7, 0x2, UPT ;  /* 0x000000020700788c */ /* 0x000fc8000bf05270 */
[----:B------:R-:W-:Y:S02]  /*33b0*/  USEL UR5, URZ, 0x1, UP0 ;  /* 0x00000001ff057887 */ /* 0x000fe40008000000 */
[----:B------:R-:W-:-:S04]  /*33c0*/  USEL UR7, UR7, URZ, UP0 ;  /* 0x000000ff07077287 */ /* 0x000fc80008000000 */
[----:B------:R-:W-:Y:S01]  /*33d0*/  ULEA UR7, UR7, UR6, 0x3 ;  /* 0x0000000607077291 */ /* 0x000fe2000f8e18ff */
[----:B--2---:R-:W-:-:S04]  /*33e0*/  LOP3.LUT R3, R11, UR5, RZ, 0x3c, !PT ;  /* 0x000000050b037c12 */ /* 0x004fc8000f8e3cff */
[----:B------:R-:W-:-:S04]  /*33f0*/  SHF.L.U32 R3, R3, 0x1f, RZ ;  /* 0x0000001f03037819 */ /* 0x000fc800000006ff */
[----:B------:R-:W2:Y:S02]  /*3400*/  SYNCS.PHASECHK.TRANS64.TRYWAIT P0, [UR7], R3 ;  /* 0x00000003ff0075a7 */ /* 0x000ea40008001107 */
[----:B--2---:R-:W-:Y:S05]  /*3410*/  @!P0 BRA `(.L_x_60) ;  /* 0x0000007c00c48947 */ /* 0x004fea0003800000 */
.L_x_145:
[----:B------:R-:W-:Y:S01]  /*3420*/  NOP ;  /* 0x0000000000007918 */ /* 0x000fe20000000000 */
[----:B--2---:R-:W2:Y:S01]  /*3430*/  LDS R0, [UR4+0x14] ;  /* 0x00001404ff007984 */ /* 0x004ea20008000800 */
[----:B------:R-:W-:Y:S01]  /*3440*/  ULOP3.LUT UR6, UR19, 0xffff, URZ, 0xc0, !UPT ;  /* 0x0000ffff13067892 */ /* 0x000fe2000f8ec0ff */
[----:B-1----:R-:W-:Y:S01]  /*3450*/  UMOV UR8, 0xffff ;  /* 0x0000ffff00087882 */ /* 0x002fe20000000000 */
[----:B------:R-:W-:Y:S02]  /*3460*/  UMOV UR5, 0x1 ;  /* 0x0000000100057882 */ /* 0x000fe40000000000 */
[----:B------:R-:W-:-:S04]  /*3470*/  USHF.R.U32.HI UR6, URZ, 0x5, UR6 ;  /* 0x00000005ff067899 */ /* 0x000fc80008011606 */
[----:B------:R-:W-:Y:S02]  /*3480*/  USHF.L.U32 UR8, UR8, UR6, URZ ;  /* 0x0000000608087299 */ /* 0x000fe400080006ff */
[----:B------:R-:W-:-:S04]  /*3490*/  USHF.L.U32 UR5, UR5, UR6, URZ ;  /* 0x0000000605057299 */ /* 0x000fc800080006ff */
[----:B--2---:R-:W-:-:S04]  /*34a0*/  LOP3.LUT R0, R0, UR8, RZ, 0xc0, !PT ;  /* 0x0000000800007c12 */ /* 0x004fc8000f8ec0ff */
[----:B------:R-:W-:-:S13]  /*34b0*/  ISETP.NE.AND P0, PT, R0, UR8, PT ;  /* 0x0000000800007c0c */ /* 0x000fda000bf05270 */
[----:B------:R-:W-:Y:S05]  /*34c0*/  @P0 BRA `(.L_x_61) ;  /* 0x0000000000580947 */ /* 0x000fea0003800000 */
[----:B------:R-:W1:Y:S02]  /*34d0*/  LDS R0, [UR4+0x18] ;  /* 0x00001804ff007984 */ /* 0x000e640008000800 */
[----:B-1----:R-:W-:-:S04]  /*34e0*/  LOP3.LUT R0, R0, UR5, RZ, 0xc0, !PT ;  /* 0x0000000500007c12 */ /* 0x002fc8000f8ec0ff */
[----:B------:R-:W-:-:S13]  /*34f0*/  ISETP.NE.AND P0, PT, R0, UR5, PT ;  /* 0x0000000500007c0c */ /* 0x000fda000bf05270 */
[----:B------:R-:W-:Y:S05]  /*3500*/  @P0 BRA `(.L_x_62) ;  /* 0x00000000003c0947 */ /* 0x000fea0003800000 */
[----:B------:R-:W1:Y:S01]  /*3510*/  S2R R2, SR_LANEID ;  /* 0x0000000000027919 */ /* 0x000e620000000000 */
[----:B------:R-:W-:Y:S01]  /*3520*/  ULOP3.LUT UR8, URZ, UR8, URZ, 0x33, !UPT ;  /* 0x00000008ff087292 */ /* 0x000fe2000f8e33ff */
[----:B------:R-:W-:Y:S01]  /*3530*/  LOP3.LUT R4, RZ, UR5, RZ, 0x33, !PT ;  /* 0x00000005ff047c12 */ /* 0x000fe2000f8e33ff */
[----:B------:R-:W-:Y:S02]  /*3540*/  VOTEU.ANY UR7, UPT, PT ;  /* 0x0000000000077886 */ /* 0x000fe400038e0100 */
[----:B------:R-:W-:Y:S01]  /*3550*/  UFLO.U32 UR7, UR7 ;  /* 0x00000007000772bd */ /* 0x000fe200080e0000 */
[----:B------:R-:W2:Y:S01]  /*3560*/  REDUX UR5, R4 ;  /* 0x00000000040573c4 */ /* 0x000ea20000000000 */
[----:B------:R-:W-:-:S06]  /*3570*/  IMAD.U32 R0, RZ, RZ, UR8 ;  /* 0x00000008ff007e24 */ /* 0x000fcc000f8e00ff */
[----:B------:R3:W-:Y:S01]  /*3580*/  UTCATOMSWS.AND URZ, UR8 ;  /* 0x0000000800ff79e3 */ /* 0x0007e20008000000 */
[----:B------:R-:W4:Y:S01]  /*3590*/  REDUX UR6, R0 ;  /* 0x00000000000673c4 */ /* 0x000f220000000000 */
[----:B-1----:R-:W-:Y:S01]  /*35a0*/  ISETP.EQ.U32.AND P0, PT, R2, UR7, PT ;  /* 0x0000000702007c0c */ /* 0x002fe2000bf02070 */
[----:B--2---:R-:W-:Y:S01]  /*35b0*/  IMAD.U32 R2, RZ, RZ, UR5 ;  /* 0x00000005ff027e24 */ /* 0x004fe2000f8e00ff */
[----:B----4-:R-:W-:-:S11]  /*35c0*/  MOV R3, UR6 ;  /* 0x0000000600037c02 */ /* 0x010fd60008000f00 */
[----:B------:R3:W-:Y:S04]  /*35d0*/  @P0 ATOMS.AND RZ, [UR4+0x14], R3 ;  /* 0x00001403ffff098c */ /* 0x0007e8000a800004 */
[----:B------:R3:W-:Y:S01]  /*35e0*/  @P0 ATOMS.AND RZ, [UR4+0x18], R2 ;  /* 0x00001802ffff098c */ /* 0x0007e2000a800004 */
[----:B------:R-:W-:Y:S05]  /*35f0*/  BRA `(.L_x_63) ;  /* 0x0000000000147947 */ /* 0x000fea0003800000 */
.L_x_62:
[----:B------:R-:W-:Y:S02]  /*3600*/  MOV R2, 0x3620 ;  /* 0x0000362000027802 */ /* 0x000fe40000000f00 */
[----:B----45:R-:W-:Y:S05]  /*3610*/  CALL.REL.NOINC `($__internal_0_$__cuda_sm10x_tcgen05_guardrail_trap_col_being_dealloced_not_returned_by_alloc) ;  /* 0x0000008000a87944 */ /* 0x030fea0003c00000 */
[----:B------:R-:W-:Y:S05]  /*3620*/  BRA `(.L_x_63) ;  /* 0x0000000000087947 */ /* 0x000fea0003800000 */
.L_x_61:
[----:B------:R-:W-:Y:S02]  /*3630*/  MOV R2, 0x3650 ;  /* 0x0000365000027802 */ /* 0x000fe40000000f00 */
[----:B----45:R-:W-:Y:S05]  /*3640*/  CALL.REL.NOINC `($__internal_2_$__cuda_sm10x_tcgen05_guardrail_trap_unallocated_columns_being_dealloced) ;  /* 0x0000008000b47944 */ /* 0x030fea0003c00000 */
.L_x_63:
[----:B------:R-:W-:Y:S01]  /*3650*/  NOP ;  /* 0x0000000000007918 */ /* 0x000fe20000000000 */
[----:B---3--:R-:W-:Y:S05]  /*3660*/  EXIT ;  /* 0x000000000000794d */ /* 0x008fea0003800000 */
.L_x_47:
[----:B------:R-:W-:-:S09]  /*3670*/  UISETP.NE.OR UP2, UPT, UR8, 0x3, !UP2 ;  /* 0x000000030800788c */ /* 0x000fd2000d745670 */
[----:B------:R-:W-:Y:S05]  /*3680*/  BRA.U UP2, `(.L_x_64) ;  /* 0x0000001102147547 */ /* 0x000fea000b800000 */
[----:B------:R-:W1:Y:S01]  /*3690*/  LDC R0, c[0x0][0xb30] ;  /* 0x0002cc00ff007b82 */ /* 0x000e620000000800 */
[----:B------:R-:W2:Y:S01]  /*36a0*/  LDCU.64 UR8, c[0x0][0x888] ;  /* 0x00011100ff0877ac */ /* 0x000ea20008000a00 */
[----:B------:R-:W-:Y:S02]  /*36b0*/  HFMA2 R29, -RZ, RZ, 0, 0 ;  /* 0x00000000ff1d7431 */ /* 0x000fe400000001ff */
[----:B------:R-:W-:Y:S01]  /*36c0*/  IMAD.MOV.U32 R31, RZ, RZ, 0x1 ;  /* 0x00000001ff1f7424 */ /* 0x000fe200078e00ff */
[----:B------:R-:W-:Y:S01]  /*36d0*/  MOV R23, 0x2000 ;  /* 0x0000200000177802 */ /* 0x000fe20000000f00 */
[----:B------:R-:W4:Y:S01]  /*36e0*/  LDCU.64 UR4, c[0x0][0x890] ;  /* 0x00011200ff0477ac */ /* 0x000f220008000a00 */
[----:B------:R-:W-:Y:S01]  /*36f0*/  IMAD.MOV.U32 R30, RZ, RZ, RZ ;  /* 0x000000ffff1e7224 */ /* 0x000fe200078e00ff */
[----:B------:R-:W3:Y:S01]  /*3700*/  LDC R19, c[0x0][0x370] ;  /* 0x0000dc00ff137b82 */ /* 0x000ee20000000800 */
[----:B------:R-:W-:Y:S01]  /*3710*/  UMOV UR7, 0x400 ;  /* 0x0000040000077882 */ /* 0x000fe20000000000 */
[----:B------:R-:W-:-:S02]  /*3720*/  UPLOP3.LUT UP1, UPT, UPT, UPT, UPT, 0x40, 0x4 ;  /* 0x000000000004789c */ /* 0x000fc40003f2e870 */
[----:B------:R-:W-:-:S04]  /*3730*/  ULEA UR7, UR37, UR7, 0x18 ;  /* 0x0000000725077291 */ /* 0x000fc8000f8ec0ff */
[----:B------:R-:W3:Y:S01]  /*3740*/  LDC R2, c[0x0][0xb0c] ;  /* 0x0002c300ff027b82 */ /* 0x000ee20000000800 */
[----:B------:R-:W-:Y:S02]  /*3750*/  UIADD3 UR13, UPT, UPT, UR7, 0x48, URZ ;  /* 0x00000048070d7890 */ /* 0x000fe4000fffe0ff */
[----:B--2---:R-:W-:Y:S02]  /*3760*/  UISETP.NE.U32.AND UP2, UPT, UR8, URZ, UPT ;  /* 0x000000ff0800728c */ /* 0x004fe4000bf45070 */
[----:B------:R-:W-:Y:S02]  /*3770*/  UIADD3 UR33, UPT, UPT, UR7, 0x30, URZ ;  /* 0x0000003007217890 */ /* 0x000fe4000fffe0ff */
[----:B----4-:R-:W-:Y:S01]  /*3780*/  UISETP.NE.U32.AND UP3, UPT, UR4, URZ, UPT ;  /* 0x000000ff0400728c */ /* 0x010fe2000bf65070 */
[----:B------:R-:W2:Y:S01]  /*3790*/  LDC R18, c[0x0][0xb20] ;  /* 0x0002c800ff127b82 */ /* 0x000ea20000000800 */
[----:B-1----:R-:W-:Y:S01]  /*37a0*/  ISETP.NE.AND P1, PT, R0, 0x1, PT ;  /* 0x000000010000780c */ /* 0x002fe20003f25270 */
[----:B------:R-:W-:-:S02]  /*37b0*/  UISETP.NE.AND.EX UP2, UPT, UR9, URZ, UPT, UP2 ;  /* 0x000000ff0900728c */ /* 0x000fc4000bf45320 */
[----:B------:R-:W-:Y:S02]  /*37c0*/  UIADD3 UR25, UPT, UPT, UR7, 0x38, URZ ;  /* 0x0000003807197890 */ /* 0x000fe4000fffe0ff */
[----:B------:R-:W-:Y:S02]  /*37d0*/  UIADD3 UR17, UPT, UPT, UR7, 0x40, URZ ;  /* 0x0000004007117890 */ /* 0x000fe4000fffe0ff */
[----:B------:R-:W1:Y:S01]  /*37e0*/  LDC.64 R32, c[0x0][0x348] ;  /* 0x0000d200ff207b82 */ /* 0x000e620000000a00 */
[----:B------:R-:W-:Y:S02]  /*37f0*/  UPRMT UR13, UR37, 0x654, UR13 ;  /* 0x00000654250d7896 */ /* 0x000fe4000800000d */
[----:B------:R-:W-:-:S05]  /*3800*/  UISETP.NE.AND.EX UP3, UPT, UR5, URZ, UPT, UP3 ;  /* 0x000000ff0500728c */ /* 0x000fca000bf65330 */
[----:B------:R-:W4:Y:S08]  /*3810*/  LDC.64 R16, c[0x0][0xb10] ;  /* 0x0002c400ff107b82 */ /* 0x000f300000000a00 */
[----:B------:R-:W1:Y:S08]  /*3820*/  LDC.64 R6, c[0x0][0xb18] ;  /* 0x0002c600ff067b82 */ /* 0x000e700000000a00 */
[----:B------:R-:W1:Y:S08]  /*3830*/  LDC.64 R4, c[0x0][0xb28] ;  /* 0x0002ca00ff047b82 */ /* 0x000e700000000a00 */
[----:B--23--:R-:W1:Y:S02]  /*3840*/  LDC R22, c[0x0][0x374] ;  /* 0x0000dd00ff167b82 */ /* 0x00ce640000000800 */
.L_x_75:
[C---:B------:R-:W-:Y:S02]  /*3850*/  LEA R0, R30.reuse, UR7, 0x3 ;  /* 0x000000071e007c11 */ /* 0x040fe4000f8e18ff */
[----:B------:R-:W-:Y:S02]  /*3860*/  SHF.L.U32 R3, R29, 0x1f, RZ ;  /* 0x0000001f1d037819 */ /* 0x000fe400000006ff */
[----:B------:R-:W-:Y:S02]  /*3870*/  LEA R24, R30, UR7, 0x4 ;  /* 0x000000071e187c11 */ /* 0x000fe4000f8e20ff */
[----:B--2---:R-:W2:Y:S02]  /*3880*/  SYNCS.PHASECHK.TRANS64.TRYWAIT P0, [R0+URZ+0x80], R3 ;  /* 0x00008003000075a7 */ /* 0x004ea400080011ff */
[----:B--2---:R-:W-:Y:S05]  /*3890*/  @!P0 BRA `(.L_x_65) ;  /* 0x0000007800bc8947 */ /* 0x004fea0003800000 */
.L_x_146:
[----:B------:R-:W-:Y:S01]  /*38a0*/  ISETP.GE.AND P0, PT, R72, 0x1, PT ;  /* 0x000000014800780c */ /* 0x000fe20003f06270 */
[----:B------:R-:W3:Y:S01]  /*38b0*/  LDS.128 R24, [R24+0xf0] ;  /* 0x0000f00018187984 */ /* 0x000ee20000000c00 */
[----:B--2---:R-:W-:Y:S01]  /*38c0*/  VIADD R0, R0, 0x90 ;  /* 0x0000009000007836 */ /* 0x004fe20000000000 */
[----:B------:R-:W-:Y:S01]  /*38d0*/  @!PT LDS RZ, [RZ] ;  /* 0x00000000fffff984 */ /* 0x000fe20000000800 */
[----:B------:R-:W-:Y:S01]  /*38e0*/  @!PT LDS RZ, [RZ] ;  /* 0x00000000fffff984 */ /* 0x000fe20000000800 */
[----:B------:R-:W-:Y:S01]  /*38f0*/  @!PT LDS RZ, [RZ] ;  /* 0x00000000fffff984 */ /* 0x000fe20000000800 */
[----:B------:R-:W-:Y:S01]  /*3900*/  @!PT LDS RZ, [RZ] ;  /* 0x00000000fffff984 */ /* 0x000fe20000000800 */
[----:B------:R2:W-:Y:S06]  /*3910*/  MEMBAR.ALL.CTA ;  /* 0x0000000000007992 */ /* 0x0005ec0000008000 */
[----:B--2---:R-:W2:Y:S01]  /*3920*/  FENCE.VIEW.ASYNC.S ;  /* 0x00000000000073c6 */ /* 0x004ea20000000000 */
[----:B------:R-:W-:Y:S04]  /*3930*/  PRMT R0, RZ, 0x654, R0 ;  /* 0x00000654ff007816 */ /* 0x000fe80000000000 */
[----:B--2---:R2:W-:Y:S01]  /*3940*/  SYNCS.ARRIVE.TRANS64.RED.A1T0 RZ, [R0+URZ], RZ ;  /* 0x000000ff00ff79a7 */ /* 0x0045e200081004ff */
[----:B---3--:R-:W-:Y:S11]  /*3950*/  LOP3.LUT P3, RZ, R26, 0x1, RZ, 0xc0, !PT ;  /* 0x000000011aff7812 */ /* 0x008ff6000786c0ff */
[----:B------:R-:W-:Y:S02]  /*3960*/  @!UPT UIADD3 URZ, UPT, UPT, URZ, URZ, URZ ;  /* 0x000000fffffff290 */ /* 0x000fe4000fffe0ff */
[----:B------:R-:W-:Y:S02]  /*3970*/  @P3 MOV R13, R24 ;  /* 0x00000018000d3202 */ /* 0x000fe40000000f00 */
[----:B------:R-:W-:Y:S01]  /*3980*/  @P3 LOP3.LUT R8, R25, 0xffff, RZ, 0xc0, !PT ;  /* 0x0000ffff19083812 */ /* 0x000fe200078ec0ff */
[----:B--2---:R-:W-:Y:S06]  /*3990*/  @!P0 BRA `(.L_x_66) ;  /* 0x0000000000a48947 */ /* 0x004fec0003800000 */
[----:B-1----:R-:W-:Y:S01]  /*39a0*/  IMAD.HI.U32 R35, R22, R7, RZ ;  /* 0x0000000716237227 */ /* 0x002fe200078e00ff */
[----:B------:R-:W-:Y:S02]  /*39b0*/  ISETP.NE.AND P0, PT, R6, 0x1, PT ;  /* 0x000000010600780c */ /* 0x000fe40003f05270 */
[----:B------:R-:W-:Y:S01]  /*39c0*/  ISETP.NE.AND P2, PT, R72, 0x1, PT ;  /* 0x000000014800780c */ /* 0x000fe20003f45270 */
[----:B----4-:R-:W-:Y:S01]  /*39d0*/  IMAD.HI.U32 R34, R19, R16, RZ ;  /* 0x0000001013227227 */ /* 0x010fe200078e00ff */
[----:B------:R-:W-:Y:S02]  /*39e0*/  SHF.R.U32.HI R35, RZ, R18, R35 ;  /* 0x00000012ff237219 */ /* 0x000fe40000011623 */
[----:B------:R-:W-:Y:S01]  /*39f0*/  ISETP.NE.AND P4, PT, R2, 0x1, PT ;  /* 0x000000010200780c */ /* 0x000fe20003f85270 */
[----:B------:R-:W-:Y:S01]  /*3a00*/  IMAD.HI.U32 R36, R13, R16, RZ ;  /* 0x000000100d247227 */ /* 0x000fe200078e00ff */
[----:B------:R-:W-:Y:S02]  /*3a10*/  SHF.R.U32.HI R34, RZ, R17, R34 ;  /* 0x00000011ff227219 */ /* 0x000fe40000011622 */
[----:B------:R-:W-:Y:S01]  /*3a20*/  SEL R3, R22, R35, !P0 ;  /* 0x0000002316037207 */ /* 0x000fe20004000000 */
[C---:B------:R-:W-:Y:S01]  /*3a30*/  IMAD.HI.U32 R35, R8.reuse, R7, RZ ;  /* 0x0000000708237227 */ /* 0x040fe200078e00ff */
[----:B------:R-:W-:Y:S02]  /*3a40*/  SEL R11, R19, R34, !P4 ;  /* 0x00000022130b7207 */ /* 0x000fe40006000000 */
[----:B------:R-:W-:Y:S01]  /*3a50*/  SHF.R.U32.HI R36, RZ, R17, R36 ;  /* 0x00000011ff247219 */ /* 0x000fe20000011624 */
[----:B------:R-:W-:Y:S01]  /*3a60*/  IMAD.HI.U32 R38, R3, R4, RZ ;  /* 0x0000000403267227 */ /* 0x000fe200078e00ff */
[----:B------:R-:W-:Y:S03]  /*3a70*/  SHF.R.U32.HI R35, RZ, R18, R35 ;  /* 0x00000012ff237219 */ /* 0x000fe60000011623 */
[----:B------:R-:W-:Y:S01]  /*3a80*/  IMAD.HI.U32 R34, R11, R4, RZ ;  /* 0x000000040b227227 */ /* 0x000fe200078e00ff */
[----:B------:R-:W-:Y:S02]  /*3a90*/  @P2 SHF.R.U32.HI R3, RZ, R5, R38 ;  /* 0x00000005ff032219 */ /* 0x000fe40000011626 */
[----:B------:R-:W-:Y:S02]  /*3aa0*/  SEL R9, R8, R35, !P0 ;  /* 0x0000002308097207 */ /* 0x000fe40004000000 */
[----:B------:R-:W-:Y:S01]  /*3ab0*/  @P2 SHF.R.U32.HI R11, RZ, R5, R34 ;  /* 0x00000005ff0b2219 */ /* 0x000fe20000011622 */
[C---:B------:R-:W-:Y:S01]  /*3ac0*/  IMAD R10, R72.reuse, R3, RZ ;  /* 0x00000003480a7224 */ /* 0x040fe200078e02ff */
[----:B------:R-:W-:Y:S01]  /*3ad0*/  SEL R3, R13, R36, !P4 ;  /* 0x000000240d037207 */ /* 0x000fe20006000000 */
[C---:B------:R-:W-:Y:S03]  /*3ae0*/  IMAD.HI.U32 R14, R9.reuse, R4, RZ ;  /* 0x00000004090e7227 */ /* 0x040fe600078e00ff */
[----:B------:R-:W-:Y:S01]  /*3af0*/  ISETP.GE.AND P0, PT, R9, R10, PT ;  /* 0x0000000a0900720c */ /* 0x000fe20003f06270 */
[C---:B------:R-:W-:Y:S01]  /*3b00*/  IMAD R12, R72.reuse, R11, RZ ;  /* 0x0000000b480c7224 */ /* 0x040fe200078e02ff */
[-C--:B------:R-:W-:Y:S04]  /*3b10*/  SHF.R.U32.HI R14, RZ, R5.reuse, R14 ;  /* 0x00000005ff0e7219 */ /* 0x080fe8000001160e */
[----:B------:R-:W-:Y:S02]  /*3b20*/  ISETP.GE.OR P0, PT, R3, R12, P0 ;  /* 0x0000000c0300720c */ /* 0x000fe40000706670 */
[----:B------:R-:W-:Y:S05]  /*3b30*/  SEL R15, R9, R14, !P2 ;  /* 0x0000000e090f7207 */ /* 0x000fea0005000000 */
[----:B------:R-:W-:Y:S04]  /*3b40*/  IMAD.MOV R14, RZ, RZ, -R15 ;  /* 0x000000ffff0e7224 */ /* 0x000fe800078e0a0f */
[----:B------:R-:W-:Y:S02]  /*3b50*/  IMAD R14, R72, R14, R9 ;  /* 0x0000000e480e7224 */ /* 0x000fe400078e0209 */
[C---:B------:R-:W-:Y:S05]  /*3b60*/  @!P0 IMAD.HI.U32 R10, R3.reuse, R4, RZ ;  /* 0x00000004030a8227 */ /* 0x040fea00078e00ff */
[----:B------:R-:W-:Y:S04]  /*3b70*/  @!P0 SHF.R.U32.HI R10, RZ, R5, R10 ;  /* 0x00000005ff0a8219 */ /* 0x000fe8000001160a */
[----:B------:R-:W-:Y:S01]  /*3b80*/  @!P0 SEL R0, R3, R10, !P2 ;  /* 0x0000000a03008207 */ /* 0x000fe20005000000 */
[----:B------:R-:W-:Y:S03]  /*3b90*/  IMAD.MOV R10, RZ, RZ, -R3 ;  /* 0x000000ffff0a7224 */ /* 0x000fe600078e0a03 */
[----:B------:R-:W-:Y:S01]  /*3ba0*/  @!P0 IADD3 R15, PT, PT, R15, -R0, RZ ;  /* 0x800000000f0f8210 */ /* 0x000fe20007ffe0ff */
[----:B------:R-:W-:Y:S01]  /*3bb0*/  @!P0 IMAD R0, R11, R14, R0 ;  /* 0x0000000e0b008224 */ /* 0x000fe200078e0200 */
[----:B------:R-:W-:Y:S01]  /*3bc0*/  IADD3 R11, PT, PT, -R9, RZ, RZ ;  /* 0x000000ff090b7210 */ /* 0x000fe20007ffe1ff */
[----:B------:R-:W-:Y:S02]  /*3bd0*/  IMAD R13, R2, R10, R13 ;  /* 0x0000000a020d7224 */ /* 0x000fe400078e020d */
[----:B------:R-:W-:Y:S02]  /*3be0*/  @!P0 IMAD R9, R15, R72, R3 ;  /* 0x000000480f098224 */ /* 0x000fe400078e0203 */
[----:B------:R-:W-:Y:S02]  /*3bf0*/  @!P0 IMAD.MOV.U32 R3, RZ, RZ, R0 ;  /* 0x000000ffff038224 */ /* 0x000fe400078e0000 */
[----:B------:R-:W-:Y:S02]  /*3c00*/  IMAD R8, R6, R11, R8 ;  /* 0x0000000b06087224 */ /* 0x000fe400078e0208 */
[----:B------:R-:W-:Y:S02]  /*3c10*/  IMAD R13, R3, R2, R13 ;  /* 0x00000002030d7224 */ /* 0x000fe400078e020d */
[----:B------:R-:W-:Y:S02]  /*3c20*/  IMAD R8, R9, R6, R8 ;  /* 0x0000000609087224 */ /* 0x000fe400078e0208 */
.L_x_66:
[----:B------:R-:W-:Y:S05]  /*3c30*/  BRA.U UP1, `(.L_x_67) ;  /* 0x0000000101107547 */ /* 0x000fea000b800000 */
[----:B------:R-:W-:Y:S04]  /*3c40*/  MOV R0, UR6 ;  /* 0x0000000600007c02 */ /* 0x000fe80008000f00 */
[----:B------:R-:W-:Y:S04]  /*3c50*/  SHF.L.U32 R3, R0, 0x1f, RZ ;  /* 0x0000001f00037819 */ /* 0x000fe800000006ff */
[----:B------:R-:W2:Y:S02]  /*3c60*/  SYNCS.PHASECHK.TRANS64.TRYWAIT P0, [UR7+0x78], R3 ;  /* 0x00007803ff0075a7 */ /* 0x000ea40008001107 */
[----:B--2---:R-:W-:Y:S05]  /*3c70*/  @!P0 BRA `(.L_x_68) ;  /* 0x0000007400d88947 */ /* 0x004fea0003800000 */
.L_x_67:
[----:B------:R-:W-:Y:S02]  /*3c80*/  R2UR UR35, R21 ;  /* 0x00000000152372ca */ /* 0x000fe400000e0000 */
[----:B------:R-:W-:Y:S02]  /*3c90*/  R2UR UR34, R20 ;  /* 0x00000000142272ca */ /* 0x000fe400000e0000 */
[----:B------:R-:W-:Y:S02]  /*3ca0*/  ISETP.NE.U32.AND P2, PT, RZ, UR4, PT ;  /* 0x00000004ff007c0c */ /* 0x000fe4000bf45070 */
[----:B------:R-:W-:Y:S02]  /*3cb0*/  SHF.L.U32 R12, R31, 0x1f, RZ ;  /* 0x0000001f1f0c7819 */ /* 0x000fe400000006ff */
[----:B------:R-:W-:Y:S05]  /*3cc0*/  ISETP.NE.AND.EX P2, PT, RZ, UR5, PT, P2 ;  /* 0x00000005ff007c0c */ /* 0x000fea000bf45320 */
[----:B------:R-:W-:Y:S02]  /*3cd0*/  USHF.L.U32 UR35, UR35, 0x7, URZ ;  /* 0x0000000723237899 */ /* 0x000fe400080006ff */
[----:B------:R-:W-:Y:S01]  /*3ce0*/  USHF.L.U32 UR34, UR34, 0x8, URZ ;  /* 0x0000000822227899 */ /* 0x000fe200080006ff */
[----:B------:R-:W-:Y:S11]  /*3cf0*/  BRA.U !UP3, `(.L_x_69) ;  /* 0x000000010b347547 */ /* 0x000ff6000b800000 */
[----:B------:R-:W-:Y:S01]  /*3d00*/  UPLOP3.LUT UP0, UPT, UPT, UPT, UP2, 0x80, 0x8 ;  /* 0x000000000008789c */ /* 0x000fe20003f0f020 */
[----:B--2---:R-:W-:Y:S02]  /*3d10*/  HFMA2 R0, -RZ, RZ, 0, 5.9604644775390625e-08 ;  /* 0x00000001ff007431 */ /* 0x004fe400000001ff */
[----:B------:R-:W-:Y:S03]  /*3d20*/  IMAD.MOV.U32 R171, RZ, RZ, 0x1 ;  /* 0x00000001ffab7424 */ /* 0x000fe600078e00ff */
[----:B------:R-:W-:Y:S05]  /*3d30*/  PLOP3.LUT P0, PT, PT, PT, UP0, 0x80, 0x8 ;  /* 0x000000000008781c */ /* 0x000fea0003f0f008 */
[----:B------:R-:W2:Y:S01]  /*3d40*/  @UP0 LDCU.64 UR10, c[0x0][0x888] ;  /* 0x00011100ff0a07ac */ /* 0x000ea20008000a00 */
[----:B------:R-:W-:Y:S07]  /*3d50*/  @UP0 UIMAD UR8, UR36, UR4, URZ ;  /* 0x00000004240802a4 */ /* 0x000fee000f8e02ff */
[----:B------:R-:W-:Y:S01]  /*3d60*/  @!P0 PRMT R171, R0, 0x7610, R171 ;  /* 0x0000761000ab8816 */ /* 0x000fe200000000ab */
[----:B--2---:R-:W-:Y:S03]  /*3d70*/  @UP0 UIMAD.WIDE UR10, UR8, 0x4, UR10 ;  /* 0x00000004080a08a5 */ /* 0x004fe6000f8e020a */
[----:B------:R-:W2:Y:S03]  /*3d80*/  @!UP0 LDCU UR8, c[0x0][0x880] ;  /* 0x00011000ff0887ac */ /* 0x000ea60008000800 */
[----:B------:R-:W-:Y:S01]  /*3d90*/  IMAD.U32 R10, RZ, RZ, UR10 ;  /* 0x0000000aff0a7e24 */ /* 0x000fe2000f8e00ff */
[----:B------:R-:W-:Y:S05]  /*3da0*/  MOV R11, UR11 ;  /* 0x0000000b000b7c02 */ /* 0x000fea0008000f00 */
[----:B-----5:R3:W5:Y:S02]  /*3db0*/  @P0 LDG.E R81, desc[UR46][R10.64] ;  /* 0x0000002e0a510981 */ /* 0x020764000c1e1900 */
[----:B--23--:R-:W-:Y:S07]  /*3dc0*/  @!P0 IMAD.U32 R81, RZ, RZ, UR8 ;  /* 0x00000008ff518e24 */ /* 0x00cfee000f8e00ff */
.L_x_69:
[----:B-----5:R-:W-:Y:S01]  /*3dd0*/  @!P2 FSETP.EQ.AND P0, PT, R81, RZ, PT ;  /* 0x000000ff5100a20b */ /* 0x020fe20003f02000 */
[----:B------:R-:W-:Y:S01]  /*3de0*/  @!UPT UIADD3 URZ, UPT, UPT, URZ, URZ, URZ ;  /* 0x000000fffffff290 */ /* 0x000fe2000fffe0ff */
[----:B------:R-:W-:Y:S11]  /*3df0*/  @!P2 BRA `(.L_x_70) ;  /* 0x000000000014a947 */ /* 0x000ff60003800000 */
[----:B------:R-:W-:Y:S02]  /*3e00*/  LOP3.LUT P2, RZ, R171, 0xff, RZ, 0xc0, !PT ;  /* 0x000000ffabff7812 */ /* 0x000fe4000784c0ff */
[----:B------:R-:W-:Y:S04]  /*3e10*/  PLOP3.LUT P0, PT, PT, PT, UP0, 0x80, 0x8 ;  /* 0x000000000008781c */ /* 0x000fe80003f0f008 */
[----:B------:R-:W-:Y:S07]  /*3e20*/  PLOP3.LUT P0, PT, P0, PT, PT, 0x8, 0x80 ;  /* 0x000000000080781c */ /* 0x000fee000070e170 */
[----:B------:R-:W-:Y:S11]  /*3e30*/  @P2 FSETP.EQ.AND P0, PT, R81, RZ, PT ;  /* 0x000000ff5100220b */ /* 0x000ff60003f02000 */
[----:B------:R-:W-:Y:S02]  /*3e40*/  @!UPT UIADD3 URZ, UPT, UPT, URZ, URZ, URZ ;  /* 0x000000fffffff290 */ /* 0x000fe4000fffe0ff */
.L_x_70:
[----:B------:R-:W3:Y:S01]  /*3e50*/  SYNCS.PHASECHK.TRANS64.TRYWAIT P2, [UR7+0x50], R12 ;  /* 0x0000500cff0075a7 */ /* 0x000ee20008041107 */
[----:B------:R-:W-:Y:S04]  /*3e60*/  ELECT P4, URZ, PT ;  /* 0x0000000000ff782f */ /* 0x000fe80003880000 */
[----:B------:R-:W-:Y:S11]  /*3e70*/  PLOP3.LUT P4, PT, P0, P4, PT, 0xf2, 0x2f ;  /* 0x00000000002f781c */ /* 0x000ff60000789e72 */
[----:B------:R-:W-:Y:S02]  /*3e80*/  @!UPT UIADD3 URZ, UPT, UPT, URZ, URZ, URZ ;  /* 0x000000fffffff290 */ /* 0x000fe4000fffe0ff */
[----:B-1----:R-:W-:Y:S05]  /*3e90*/  @!P4 IADD3 R9, P0, PT, R32, 0x580, RZ ;  /* 0x000005802009c810 */ /* 0x002fea0007f1e0ff */
[----:B--2---:R-:W-:Y:S01]  /*3ea0*/  @!P4 IMAD.X R0, RZ, RZ, R33, P0 ;  /* 0x000000ffff00c224 */ /* 0x004fe200000e0621 */
[----:B---3--:R-:W-:Y:S07]  /*3eb0*/  @!P2 BRA `(.L_x_71) ;  /* 0x000000740060a947 */ /* 0x008fee0003800000 */
.L_x_149:
[----:B------:R-:W-:Y:S01]  /*3ec0*/  @!P4 R2UR UR8, R0 ;  /* 0x000000000008c2ca */ /* 0x000fe200000e0000 */
[----:B------:R-:W-:Y:S01]  /*3ed0*/  VOTEU.ALL UP1, P4 ;  /* 0x0000000000ff7886 */ /* 0x000fe20002020000 */
[----:B------:R-:W-:Y:S01]  /*3ee0*/  @!P4 R2UR UR9, R9 ;  /* 0x000000000909c2ca */ /* 0x000fe200000e0000 */
[----:B------:R-:W-:Y:S01]  /*3ef0*/  @!P4 IMAD.MOV.U32 R0, RZ, RZ, 0x2000 ;  /* 0x00002000ff00c424 */ /* 0x000fe200078e00ff */
[----:B------:R-:W-:Y:S01]  /*3f00*/  UMOV UR10, 0x0 ;  /* 0x00000000000a7882 */ /* 0x000fe20000000000 */
[----:B------:R-:W-:Y:S01]  /*3f10*/  UMOV UR11, 0x10000000 ;  /* 0x10000000000b7882 */ /* 0x000fe20000000000 */
[----:B------:R-:W-:Y:S01]  /*3f20*/  @!UP1 UIADD3 UR32, UPT, UPT, UR7, 0x200, URZ ;  /* 0x0000020007209890 */ /* 0x000fe2000fffe0ff */
[----:B------:R-:W-:Y:S01]  /*3f30*/  @!P4 IADD3 R9, P0, PT, R32, 0x580, RZ ;  /* 0x000005802009c810 */ /* 0x000fe20007f1e0ff */
[----:B------:R-:W-:Y:S05]  /*3f40*/  VOTEU.ALL UP1, P4 ;  /* 0x0000000000ff7886 */ /* 0x000fea0002020000 */
[----:B------:R-:W-:Y:S01]  /*3f50*/  IMAD.U32 R11, RZ, RZ, UR8 ;  /* 0x00000008ff0b7e24 */ /* 0x000fe2000f8e00ff */
[----:B------:R-:W-:Y:S01]  /*3f60*/  UPRMT UR8, UR37, 0x654, UR33 ;  /* 0x0000065425087896 */ /* 0x000fe20008000021 */
[----:B------:R-:W-:Y:S03]  /*3f70*/  IMAD.U32 R10, RZ, RZ, UR9 ;  /* 0x00000009ff0a7e24 */ /* 0x000fe6000f8e00ff */
[----:B------:R-:W-:Y:S02]  /*3f80*/  @!P4 R2UR UR15, R11 ;  /* 0x000000000b0fc2ca */ /* 0x000fe400000e0000 */
[----:B------:R-:W-:Y:S11]  /*3f90*/  @!P4 R2UR UR14, R10 ;  /* 0x000000000a0ec2ca */ /* 0x000ff600000e0000 */
[----:B------:R-:W-:Y:S02]  /*3fa0*/  @!UPT UIADD3 URZ, UPT, UPT, URZ, URZ, URZ ;  /* 0x000000fffffff290 */ /* 0x000fe4000fffe0ff */
[----:B------:R2:W-:Y:S01]  /*3fb0*/  @!UP1 UTMALDG.3D [UR32], [UR14], desc[UR10] ;  /* 0x00000a200e0095b4 */ /* 0x0005e20008011000 */
[----:B------:R3:W-:Y:S01]  /*3fc0*/  @!P4 SYNCS.ARRIVE.TRANS64.RED.A0TR RZ, [UR7+0x30], R0 ;  /* 0x00003000ffffc9a7 */ /* 0x0007e20008300407 */
[----:B------:R-:W-:Y:S01]  /*3fd0*/  SYNCS.ARRIVE.TRANS64.RED.A1T0 RZ, [UR8], RZ ;  /* 0x000000ffffff79a7 */ /* 0x000fe20008100408 */
[----:B---3--:R-:W-:Y:S01]  /*3fe0*/  @!P4 IMAD.X R0, RZ, RZ, R33, P0 ;  /* 0x000000ffff00c224 */ /* 0x008fe200000e0621 */
[----:B------:R-:W3:Y:S02]  /*3ff0*/  SYNCS.PHASECHK.TRANS64.TRYWAIT P2, [UR7+0x58], R12 ;  /* 0x0000580cff0075a7 */ /* 0x000ee40008041107 */
[----:B--23--:R-:W-:Y:S05]  /*4000*/  @!P2 BRA `(.L_x_72) ;  /* 0x000000740024a947 */ /* 0x00cfea0003800000 */
.L_x_151:
        /* <DEDUP_REMOVED lines=8> */
[----:B------:R-:W-:Y:S01]  /*4090*/  @!UP1 UIADD3 UR24, UPT, UPT, UR7, 0x2200, URZ ;  /* 0x0000220007189890 */ /* 0x000fe2000fffe0ff */
[----:B------:R-:W-:Y:S01]  /*40a0*/  VOTEU.ALL UP1, P4 ;  /* 0x0000000000ff7886 */ /* 0x000fe20002020000 */
[----:B------:R-:W-:Y:S01]  /*40b0*/  UMOV UR27, UR35 ;  /* 0x00000023001b7c82 */ /* 0x000fe20008000000 */
[----:B------:R-:W-:Y:S02]  /*40c0*/  UMOV UR28, UR36 ;  /* 0x00000024001c7c82 */ /* 0x000fe40008000000 */
[----:B------:R-:W-:Y:S01]  /*40d0*/  IMAD.U32 R11, RZ, RZ, UR8 ;  /* 0x00000008ff0b7e24 */ /* 0x000fe2000f8e00ff */
[----:B------:R-:W-:Y:S01]  /*40e0*/  UPRMT UR8, UR37, 0x654, UR25 ;  /* 0x0000065425087896 */ /* 0x000fe20008000019 */
[----:B------:R-:W-:Y:S02]  /*40f0*/  IMAD.U32 R10, RZ, RZ, UR9 ;  /* 0x00000009ff0a7e24 */ /* 0x000fe4000f8e00ff */
[----:B------:R-:W-:Y:S01]  /*4100*/  @!P4 IMAD.X R20, RZ, RZ, R33, P0 ;  /* 0x000000ffff14c224 */ /* 0x000fe200000e0621 */
[----:B------:R-:W-:Y:S02]  /*4110*/  @!P4 R2UR UR15, R11 ;  /* 0x000000000b0fc2ca */ /* 0x000fe400000e0000 */
[----:B------:R-:W-:Y:S11]  /*4120*/  @!P4 R2UR UR14, R10 ;  /* 0x000000000a0ec2ca */ /* 0x000ff600000e0000 */
[----:B------:R-:W-:Y:S02]  /*4130*/  @!UPT UIADD3 URZ, UPT, UPT, URZ, URZ, URZ ;  /* 0x000000fffffff290 */ /* 0x000fe4000fffe0ff */
[----:B------:R2:W-:Y:S01]  /*4140*/  @!UP1 UTMALDG.3D [UR24], [UR14], desc[UR10] ;  /* 0x00000a180e0095b4 */ /* 0x0005e20008011000 */
[----:B------:R2:W-:Y:S01]  /*4150*/  @!P4 SYNCS.ARRIVE.TRANS64.RED.A0TR RZ, [UR7+0x38], R0 ;  /* 0x00003800ffffc9a7 */ /* 0x0005e20008300407 */
[----:B------:R-:W-:Y:S01]  /*4160*/  SYNCS.ARRIVE.TRANS64.RED.A1T0 RZ, [UR8], RZ ;  /* 0x000000ffffff79a7 */ /* 0x000fe20008100408 */
[----:B------:R-:W3:Y:S02]  /*4170*/  SYNCS.PHASECHK.TRANS64.TRYWAIT P2, [UR7+0x60], R12 ;  /* 0x0000600cff0075a7 */ /* 0x000ee40008041107 */
[----:B--23--:R-:W-:Y:S05]  /*4180*/  @!P2 BRA `(.L_x_73) ;  /* 0x0000007000dca947 */ /* 0x00cfea0003800000 */
.L_x_153:
[----:B------:R-:W2:Y:S01]  /*4190*/  LDC.64 R14, c[0x0][0xb10] ;  /* 0x0002c400ff0e7b82 */ /* 0x000ea20000000a00 */
[----:B------:R-:W-:Y:S01]  /*41a0*/  @!P4 R2UR UR8, R20 ;  /* 0x000000001408c2ca */ /* 0x000fe200000e0000 */
[----:B------:R-:W-:Y:S01]  /*41b0*/  VOTEU.ALL UP1, P4 ;  /* 0x0000000000ff7886 */ /* 0x000fe20002020000 */
[----:B------:R-:W-:Y:S01]  /*41c0*/  @!P4 R2UR UR9, R21 ;  /* 0x000000001509c2ca */ /* 0x000fe200000e0000 */
[----:B------:R-:W-:Y:S01]  /*41d0*/  UMOV UR10, 0x0 ;  /* 0x00000000000a7882 */ /* 0x000fe20000000000 */
[----:B------:R-:W-:Y:S03]  /*41e0*/  UMOV UR11, 0x10000000 ;  /* 0x10000000000b7882 */ /* 0x000fe60000000000 */
[----:B------:R-:W3:Y:S01]  /*41f0*/  LDC.64 R10, c[0x0][0xb18] ;  /* 0x0002c600ff0a7b82 */ /* 0x000ee20000000a00 */
[----:B------:R-:W-:Y:S01]  /*4200*/  @!UP1 UIADD3 UR18, UPT, UPT, UR34, 0x80, URZ ;  /* 0x0000008022129890 */ /* 0x000fe2000fffe0ff */
[----:B------:R-:W-:Y:S01]  /*4210*/  @P3 SHF.R.U32.HI R28, RZ, 0x10, R25 ;  /* 0x00000010ff1c3819 */ /* 0x000fe20000011619 */
[----:B------:R-:W-:Y:S01]  /*4220*/  @!UP1 UIADD3 UR16, UPT, UPT, UR7, 0x4200, URZ ;  /* 0x0000420007109890 */ /* 0x000fe2000fffe0ff */
[----:B------:R-:W-:Y:S01]  /*4230*/  VIADD R30, R30, 0x1 ;  /* 0x000000011e1e7836 */ /* 0x000fe20000000000 */
[----:B------:R-:W-:Y:S03]  /*4240*/  VOTEU.ALL UP1, P4 ;  /* 0x0000000000ff7886 */ /* 0x000fe60002020000 */
[----:B------:R-:W5:Y:S01]  /*4250*/  @!P1 LDC R0, c[0x0][0xb20] ;  /* 0x0002c800ff009b82 */ /* 0x000f620000000800 */
[----:B------:R-:W-:Y:S01]  /*4260*/  UMOV UR19, UR35 ;  /* 0x0000002300137c82 */ /* 0x000fe20008000000 */
[----:B------:R-:W-:Y:S01]  /*4270*/  IMAD.U32 R21, RZ, RZ, UR8 ;  /* 0x00000008ff157e24 */ /* 0x000fe2000f8e00ff */
[----:B------:R-:W-:Y:S05]  /*4280*/  UMOV UR20, UR36 ;  /* 0x0000002400147c82 */ /* 0x000fea0008000000 */
[----:B-1----:R-:W1:Y:S01]  /*4290*/  @!P1 LDC R3, c[0x0][0xb0c] ;  /* 0x0002c300ff039b82 */ /* 0x002e620000000800 */
[----:B------:R-:W-:Y:S01]  /*42a0*/  IMAD.U32 R20, RZ, RZ, UR9 ;  /* 0x00000009ff147e24 */ /* 0x000fe2000f8e00ff */
[----:B------:R-:W-:Y:S01]  /*42b0*/  UPRMT UR8, UR37, 0x654, UR17 ;  /* 0x0000065425087896 */ /* 0x000fe20008000011 */
[----:B------:R-:W-:Y:S03]  /*42c0*/  @!P4 R2UR UR15, R21 ;  /* 0x00000000150fc2ca */ /* 0x000fe600000e0000 */
[----:B------:R-:W-:Y:S01]  /*42d0*/  @!P4 R2UR UR14, R20 ;  /* 0x00000000140ec2ca */ /* 0x000fe200000e0000 */
[----:B------:R-:W-:Y:S11]  /*42e0*/  @!P4 IMAD.MOV.U32 R20, RZ, RZ, 0x2000 ;  /* 0x00002000ff14c424 */ /* 0x000ff600078e00ff */
[----:B------:R-:W-:Y:S01]  /*42f0*/  @!UPT UIADD3 URZ, UPT, UPT, URZ, URZ, URZ ;  /* 0x000000fffffff290 */ /* 0x000fe2000fffe0ff */
[----:B------:R1:W-:Y:S01]  /*4300*/  @!UP1 UTMALDG.3D [UR16], [UR14], desc[UR10] ;  /* 0x00000a100e0095b4 */ /* 0x0003e20008011000 */
[----:B------:R1:W-:Y:S02]  /*4310*/  @!P4 SYNCS.ARRIVE.TRANS64.RED.A0TR RZ, [UR7+0x40], R20 ;  /* 0x00004014ffffc9a7 */ /* 0x0003e40008300407 */
[----:B-1----:R-:W-:Y:S01]  /*4320*/  @!P1 ISETP.NE.AND P2, PT, R3, 0x1, PT ;  /* 0x000000010300980c */ /* 0x002fe20003f45270 */
[C---:B--2---:R-:W-:Y:S01]  /*4330*/  @!P1 IMAD.HI.U32 R14, R13.reuse, R14, RZ ;  /* 0x0000000e0d0e9227 */ /* 0x044fe200078e00ff */
[----:B---3--:R-:W-:Y:S03]  /*4340*/  @!P1 ISETP.NE.AND P0, PT, R10, 0x1, PT ;  /* 0x000000010a00980c */ /* 0x008fe60003f05270 */
[C---:B------:R-:W-:Y:S01]  /*4350*/  @!P1 IMAD.HI.U32 R11, R8.reuse, R11, RZ ;  /* 0x0000000b080b9227 */ /* 0x040fe200078e00ff */
[----:B------:R-:W-:Y:S04]  /*4360*/  @!P1 SHF.R.U32.HI R14, RZ, R15, R14 ;  /* 0x0000000fff0e9219 */ /* 0x000fe8000001160e */
[----:B-----5:R-:W-:Y:S01]  /*4370*/  @!P1 SHF.R.U32.HI R9, RZ, R0, R11 ;  /* 0x00000000ff099219 */ /* 0x020fe2000001160b */
[----:B------:R-:W-:Y:S01]  /*4380*/  SYNCS.ARRIVE.TRANS64.RED.A1T0 RZ, [UR8], RZ ;  /* 0x000000ffffff79a7 */ /* 0x000fe20008100408 */
[----:B------:R-:W-:Y:S02]  /*4390*/  @!P1 SEL R14, R13, R14, !P2 ;  /* 0x0000000e0d0e9207 */ /* 0x000fe40005000000 */
[----:B------:R-:W-:Y:S01]  /*43a0*/  @!P1 SEL R9, R8, R9, !P0 ;  /* 0x0000000908099207 */ /* 0x000fe20004000000 */
[----:B------:R-:W1:Y:S04]  /*43b0*/  SYNCS.PHASECHK.TRANS64.TRYWAIT P5, [UR7+0x68], R12 ;  /* 0x0000680cff0075a7 */ /* 0x000e6800080a1107 */
[----:B------:R-:W-:Y:S02]  /*43c0*/  @!P1 IMAD.IADD R0, R9, 0x1, -R14 ;  /* 0x0000000109009824 */ /* 0x000fe400078e0a0e */
[----:B------:R-:W-:Y:S02]  /*43d0*/  @!P1 IMAD.IADD R9, R14, 0x1, -R9 ;  /* 0x000000010e099824 */ /* 0x000fe400078e0a09 */
[----:B------:R-:W-:Y:S02]  /*43e0*/  @!P1 IMAD R13, R0, R3, R13 ;  /* 0x00000003000d9224 */ /* 0x000fe400078e020d */
[----:B------:R-:W-:Y:S01]  /*43f0*/  @!P1 IMAD R8, R9, R10, R8 ;  /* 0x0000000a09089224 */ /* 0x000fe200078e0208 */
[----:B-1----:R-:W-:Y:S06]  /*4400*/  @!P5 BRA `(.L_x_74) ;  /* 0x000000700054d947 */ /* 0x002fec0003800000 */
.L_x_155:
[----:B-1----:R-:W-:Y:S01]  /*4410*/  @!P4 IADD3 R3, P0, PT, R32, 0x580, RZ ;  /* 0x000005802003c810 */ /* 0x002fe20007f1e0ff */
[----:B------:R-:W-:Y:S01]  /*4420*/  VOTEU.ALL UP1, P4 ;  /* 0x0000000000ff7886 */ /* 0x000fe20002020000 */
[----:B------:R-:W-:Y:S01]  /*4430*/  UMOV UR18, 0x0 ;  /* 0x0000000000127882 */ /* 0x000fe20000000000 */
[----:B------:R-:W-:Y:S01]  /*4440*/  UMOV UR19, 0x10000000 ;  /* 0x1000000000137882 */ /* 0x000fe20000000000 */
[----:B------:R-:W-:Y:S01]  /*4450*/  @!P4 R2UR UR9, R3 ;  /* 0x000000000309c2ca */ /* 0x000fe200000e0000 */
[----:B------:R-:W-:Y:S01]  /*4460*/  @!P4 IMAD.X R0, RZ, RZ, R33, P0 ;  /* 0x000000ffff00c224 */ /* 0x000fe200000e0621 */
[----:B------:R-:W-:Y:S01]  /*4470*/  @!UP1 UIADD3 UR10, UPT, UPT, UR34, 0xc0, URZ ;  /* 0x000000c0220a9890 */ /* 0x000fe2000fffe0ff */
[----:B------:R-:W-:Y:S01]  /*4480*/  ISETP.NE.AND P0, PT, R30, 0x2, PT ;  /* 0x000000021e00780c */ /* 0x000fe20003f05270 */
[----:B------:R-:W-:Y:S01]  /*4490*/  UMOV UR11, UR35 ;  /* 0x00000023000b7c82 */ /* 0x000fe20008000000 */
[----:B------:R-:W-:Y:S01]  /*44a0*/  UMOV UR12, UR36 ;  /* 0x00000024000c7c82 */ /* 0x000fe20008000000 */
[----:B------:R-:W-:Y:S01]  /*44b0*/  @!P4 R2UR UR8, R0 ;  /* 0x000000000008c2ca */ /* 0x000fe200000e0000 */
[----:B------:R-:W-:Y:S01]  /*44c0*/  IMAD.IADD R20, R8, 0x1, R147 ;  /* 0x0000000108147824 */ /* 0x000fe200078e0293 */
[----:B------:R-:W-:Y:S01]  /*44d0*/  @P3 R2UR UR36, R28 ;  /* 0x000000001c2432ca */ /* 0x000fe200000e0000 */
[----:B------:R-:W-:Y:S01]  /*44e0*/  IMAD.IADD R21, R13, 0x1, R170 ;  /* 0x000000010d157824 */ /* 0x000fe200078e02aa */
[----:B------:R-:W-:Y:S02]  /*44f0*/  SEL R0, RZ, 0x1, P0 ;  /* 0x00000001ff007807 */ /* 0x000fe40000000000 */
[----:B------:R-:W-:Y:S01]  /*4500*/  LOP3.LUT R31, R31, 0x1, RZ, 0x3c, !PT ;  /* 0x000000011f1f7812 */ /* 0x000fe200078e3cff */
[----:B------:R-:W-:Y:S01]  /*4510*/  IMAD.U32 R10, RZ, RZ, UR9 ;  /* 0x00000009ff0a7e24 */ /* 0x000fe2000f8e00ff */
[----:B------:R-:W-:Y:S01]  /*4520*/  @!UP1 UIADD3 UR9, UPT, UPT, UR7, 0x48, URZ ;  /* 0x0000004807099890 */ /* 0x000fe2000fffe0ff */
[----:B------:R-:W-:Y:S02]  /*4530*/  LOP3.LUT R29, R29, R0, RZ, 0x3c, !PT ;  /* 0x000000001d1d7212 */ /* 0x000fe400078e3cff */
[----:B------:R-:W-:Y:S02]  /*4540*/  SEL R30, R30, RZ, P0 ;  /* 0x000000ff1e1e7207 */ /* 0x000fe40000000000 */
[----:B------:R-:W-:Y:S01]  /*4550*/  IMAD.U32 R11, RZ, RZ, UR8 ;  /* 0x00000008ff0b7e24 */ /* 0x000fe2000f8e00ff */
[----:B------:R-:W-:Y:S01]  /*4560*/  @!P4 R2UR UR14, R10 ;  /* 0x000000000a0ec2ca */ /* 0x000fe200000e0000 */
[----:B------:R-:W-:Y:S01]  /*4570*/  @!UP1 UIADD3 UR8, UPT, UPT, UR7, 0x6200, URZ ;  /* 0x0000620007089890 */ /* 0x000fe2000fffe0ff */
[----:B------:R-:W-:Y:S02]  /*4580*/  VOTEU.ALL UP1, P4 ;  /* 0x0000000000ff7886 */ /* 0x000fe40002020000 */
[----:B------:R-:W-:Y:S11]  /*4590*/  @!P4 R2UR UR15, R11 ;  /* 0x000000000b0fc2ca */ /* 0x000ff600000e0000 */
[----:B------:R-:W-:Y:S02]  /*45a0*/  @!UPT UIADD3 URZ, UPT, UPT, URZ, URZ, URZ ;  /* 0x000000fffffff290 */ /* 0x000fe4000fffe0ff */
[----:B------:R2:W-:Y:S01]  /*45b0*/  @!UP1 UTMALDG.3D [UR8], [UR14], desc[UR18] ;  /* 0x000012080e0095b4 */ /* 0x0005e20008011000 */
[----:B------:R2:W-:Y:S01]  /*45c0*/  @!P4 SYNCS.ARRIVE.TRANS64.RED.A0TR RZ, [UR7+0x48], R23 ;  /* 0x00004817ffffc9a7 */ /* 0x0005e20008300407 */
[----:B------:R-:W-:Y:S01]  /*45d0*/  UPLOP3.LUT UP1, UPT, UPT, UPT, UPT, 0x80, 0x8 ;  /* 0x000000000008789c */ /* 0x000fe20003f2f070 */
[----:B------:R-:W-:Y:S01]  /*45e0*/  SYNCS.ARRIVE.TRANS64.RED.A1T0 RZ, [UR13], RZ ;  /* 0x000000ffffff79a7 */ /* 0x000fe2000810040d */
[----:B------:R-:W-:Y:S09]  /*45f0*/  @P3 BRA `(.L_x_75) ;  /* 0xfffffff000943947 */ /* 0x000ff2000383ffff */
[----:B------:R-:W-:-:S04]  /*4600*/  SHF.L.U32 R3, R31, 0x1f, RZ ;  /* 0x0000001f1f037819 */ /* 0x000fc800000006ff */
[----:B------:R-:W1:Y:S02]  /*4610*/  SYNCS.PHASECHK.TRANS64.TRYWAIT P0, [UR7+0x50], R3 ;  /* 0x00005003ff0075a7 */ /* 0x000e640008001107 */
[----:B-1----:R-:W-:Y:S05]  /*4620*/  @!P0 BRA `(.L_x_76) ;  /* 0x0000006c00e48947 */ /* 0x002fea0003800000 */
.L_x_157:
[----:B------:R-:W3:Y:S02]  /*4630*/  SYNCS.PHASECHK.TRANS64.TRYWAIT P0, [UR7+0x58], R3 ;  /* 0x00005803ff0075a7 */ /* 0x000ee40008001107 */
[----:B---3--:R-:W-:Y:S05]  /*4640*/  @!P0 BRA `(.L_x_77) ;  /* 0x0000006c00f48947 */ /* 0x008fea0003800000 */
.L_x_159:
[----:B------:R-:W3:Y:S02]  /*4650*/  SYNCS.PHASECHK.TRANS64.TRYWAIT P0, [UR7+0x60], R3 ;  /* 0x00006003ff0075a7 */ /* 0x000ee40008001107 */
[----:B---3--:R-:W-:Y:S05]  /*4660*/  @!P0 BRA `(.L_x_78) ;  /* 0x0000007000048947 */ /* 0x008fea0003800000 */
.L_x_161:
[----:B-1----:R-:W-:-:S07]  /*4670*/  MOV R0, UR7 ;  /* 0x0000000700007c02 */ /* 0x002fce0008000f00 */
.L_x_79:
[----:B-1----:R-:W-:-:S04]  /*4680*/  SHF.L.U32 R3, R31, 0x1f, RZ ;  /* 0x0000001f1f037819 */ /* 0x002fc800000006ff */
[----:B------:R1:W3:Y:S03]  /*4690*/  SYNCS.PHASECHK.TRANS64.TRYWAIT P0, [R0+URZ+0x68], R3 ;  /* 0x00006803000075a7 */ /* 0x0002e600080011ff */
[----:B---3--:R-:W-:Y:S05]  /*46a0*/  @!P0 NANOSLEEP.SYNCS 0x989680 ;  /* 0x009896800000895d */ /* 0x008fea0003900000 */
[----:B------:R-:W3:Y:S02]  /*46b0*/  @!P0 SYNCS.PHASECHK.TRANS64 P0, [R0+URZ+0x68], R3 ;  /* 0x00006803000085a7 */ /* 0x000ee400080010ff */
[----:B--23--:R-:W-:Y:S05]  /*46c0*/  @P0 EXIT ;  /* 0x000000000000094d */ /* 0x00cfea0003800000 */
[----:B------:R-:W-:Y:S05]  /*46d0*/  BRA `(.L_x_79) ;  /* 0xfffffffc00e87947 */ /* 0x000fea000383ffff */
.L_x_64:
[----:B------:R-:W-:-:S06]  /*46e0*/  UISETP.GE.AND UP1, UPT, UR8, 0x4, UPT ;  /* 0x000000040800788c */ /* 0x000fcc000bf26270 */
[----:B------:R-:W-:-:S13]  /*46f0*/  PLOP3.LUT P0, PT, PT, PT, UP1, 0x80, 0x8 ;  /* 0x000000000008781c */ /* 0x000fda0003f0f018 */
[----:B------:R-:W-:Y:S05]  /*4700*/  @!P0 EXIT ;  /* 0x000000000000894d */ /* 0x000fea0003800000 */
[----:B------:R-:W-:Y:S01]  /*4710*/  BAR.SYNC.DEFER_BLOCKING 0x6, 0xa0 ;  /* 0x0182800000007b1d */ /* 0x000fe20000010000 */
[C---:B------:R-:W-:Y:S01]  /*4720*/  IMAD.SHL.U32 R3, R185.reuse, 0x40, RZ ;  /* 0x00000040b9037824 */ /* 0x040fe200078e00ff */
[C---:B------:R-:W-:Y:S01]  /*4730*/  LOP3.LUT R189, R185.reuse, 0x60, RZ, 0xc0, !PT ;  /* 0x00000060b9bd7812 */ /* 0x040fe200078ec0ff */
[C---:B------:R-:W-:Y:S01]  /*4740*/  IMAD.SHL.U32 R172, R185.reuse, 0x8, RZ ;  /* 0x00000008b9ac7824 */ /* 0x040fe200078e00ff */
[C---:B------:R-:W-:Y:S01]  /*4750*/  LOP3.LUT R187, R185.reuse, 0x2, RZ, 0xc0, !PT ;  /* 0x00000002b9bb7812 */ /* 0x040fe200078ec0ff */
[----:B------:R-:W-:Y:S01]  /*4760*/  IMAD.U32 R79, R185, 0x10000, RZ ;  /* 0x00010000b94f7824 */ /* 0x000fe200078e00ff */
[----:B------:R-:W-:Y:S02]  /*4770*/  UMOV UR49, 0x400 ;  /* 0x0000040000317882 */ /* 0x000fe40000000000 */
[----:B------:R-:W1:Y:S01]  /*4780*/  LDC R177, c[0x0][0x370] ;  /* 0x0000dc00ffb17b82 */ /* 0x000e620000000800 */
[----:B------:R-:W-:Y:S01]  /*4790*/  ULEA UR49, UR37, UR49, 0x18 ;  /* 0x0000003125317291 */ /* 0x000fe2000f8ec0ff */
[----:B------:R-:W-:Y:S01]  /*47a0*/  LOP3.LUT R5, R3, 0x180, RZ, 0xc0, !PT ;  /* 0x0000018003057812 */ /* 0x000fe200078ec0ff */
[----:B------:R-:W-:Y:S01]  /*47b0*/  HFMA2 R191, -RZ, RZ, 0, 0 ;  /* 0x00000000ffbf7431 */ /* 0x000fe200000001ff */
[----:B------:R-:W-:Y:S01]  /*47c0*/  LOP3.LUT R79, R79, 0x600000, RZ, 0xc0, !PT ;  /* 0x006000004f4f7812 */ /* 0x000fe200078ec0ff */
[----:B------:R-:W-:Y:S01]  /*47d0*/  UIADD3 UR4, UPT, UPT, UR49, 0x8200, URZ ;  /* 0x0000820031047890 */ /* 0x000fe2000fffe0ff */
[----:B------:R-:W-:Y:S01]  /*47e0*/  LOP3.LUT R172, R5, 0x30, R172, 0xf8, !PT ;  /* 0x0000003005ac7812 */ /* 0x000fe200078ef8ac */
[----:B------:R-:W-:Y:S01]  /*47f0*/  IMAD.MOV.U32 R76, RZ, RZ, RZ ;  /* 0x000000ffff4c7224 */ /* 0x000fe200078e00ff */
[----:B------:R-:W2:Y:S01]  /*4800*/  LDC R74, c[0x0][0xb0c] ;  /* 0x0002c300ff4a7b82 */ /* 0x000ea20000000800 */
[----:B------:R-:W-:-:S02]  /*4810*/  LOP3.LUT R185, R185, 0x4, RZ, 0xc0, !PT ;  /* 0x00000004b9b97812 */ /* 0x000fc400078ec0ff */
[----:B------:R-:W-:Y:S02]  /*4820*/  CS2R R182, SRZ ;  /* 0x0000000000b67805 */ /* 0x000fe4000001ff00 */
[----:B------:R-:W-:Y:S02]  /*4830*/  LOP3.LUT R172, R172, 0x1e40, R3, 0xf8, !PT ;  /* 0x00001e40acac7812 */ /* 0x000fe400078ef803 */
[----:B------:R-:W-:Y:S02]  /*4840*/  CS2R R180, SRZ ;  /* 0x0000000000b47805 */ /* 0x000fe4000001ff00 */
[----:B------:R-:W-:Y:S01]  /*4850*/  IADD3 R184, PT, PT, -R185, 0x2, RZ ;  /* 0x00000002b9b87810 */ /* 0x000fe20007ffe1ff */
[----:B------:R-:W-:Y:S01]  /*4860*/  IMAD.MOV R176, RZ, RZ, -R187 ;  /* 0x000000ffffb07224 */ /* 0x000fe200078e0abb */
[----:B------:R-:W-:Y:S01]  /*4870*/  MOV R188, UR4 ;  /* 0x0000000400bc7c02 */ /* 0x000fe20008000f00 */
[----:B------:R-:W4:Y:S01]  /*4880*/  LDC R174, c[0x0][0xb20] ;  /* 0x0002c800ffae7b82 */ /* 0x000f220000000800 */
[----:B------:R-:W3:Y:S01]  /*4890*/  LDS R0, [UR49+0x110] ;  /* 0x00011031ff007984 */ /* 0x000ee20008000800 */
[----:B------:R-:W-:Y:S01]  /*48a0*/  VIADD R186, R172, UR49 ;  /* 0x00000031acba7c36 */ /* 0x000fe20008000000 */
[----:B------:R-:W1:Y:S01]  /*48b0*/  LDCU.64 UR52, c[0x0][0x348] ;  /* 0x00006900ff3477ac */ /* 0x000e620008000a00 */
[----:B------:R-:W-:-:S02]  /*48c0*/  IMAD.MOV R175, RZ, RZ, -R185 ;  /* 0x000000ffffaf7224 */ /* 0x000fc400078e0ab9 */
[----:B------:R-:W-:Y:S01]  /*48d0*/  VIADD R186, R186, 0x200 ;  /* 0x00000200baba7836 */ /* 0x000fe20000000000 */
[----:B------:R-:W1:Y:S01]  /*48e0*/  LDCU.64 UR38, c[0x0][0x888] ;  /* 0x00011100ff2677ac */ /* 0x000e620008000a00 */
[----:B------:R-:W1:Y:S01]  /*48f0*/  LDC R73, c[0x0][0xb30] ;  /* 0x0002cc00ff497b82 */ /* 0x000e620000000800 */
[----:B------:R-:W1:Y:S01]  /*4900*/  LDCU.64 UR44, c[0x0][0x890] ;  /* 0x00011200ff2c77ac */ /* 0x000e620008000a00 */
[----:B------:R-:W-:-:S06]  /*4910*/  UIADD3 UR48, UPT, UPT, UR49, 0x200, URZ ;  /* 0x0000020031307890 */ /* 0x000fcc000fffe0ff */
[----:B------:R-:W1:Y:S08]  /*4920*/  LDC.64 R168, c[0x0][0xb10] ;  /* 0x0002c400ffa87b82 */ /* 0x000e700000000a00 */
[----:B------:R-:W1:Y:S08]  /*4930*/  LDC.64 R70, c[0x0][0xb18] ;  /* 0x0002c600ff467b82 */ /* 0x000e700000000a00 */
[----:B------:R-:W1:Y:S08]  /*4940*/  LDC.64 R68, c[0x0][0xb28] ;  /* 0x0002ca00ff447b82 */ /* 0x000e700000000a00 */
[----:B------:R-:W1:Y:S01]  /*4950*/  LDC.64 R166, c[0x0][0x8b0] ;  /* 0x00022c00ffa67b82 */ /* 0x000e620000000a00 */
[----:B---3--:R-:W-:-:S07]  /*4960*/  IMAD.IADD R79, R0, 0x1, R79 ;  /* 0x00000001004f7824 */ /* 0x008fce00078e024f */
[----:B------:R-:W3:Y:S08]  /*4970*/  LDC.64 R164, c[0x0][0x8a8] ;  /* 0x00022a00ffa47b82 */ /* 0x000ef00000000a00 */
[----:B--2-4-:R-:W1:Y:S02]  /*4980*/  LDC R178, c[0x0][0x374] ;  /* 0x0000dd00ffb27b82 */ /* 0x014e640000000800 */
.L_x_124:
[C---:B------:R-:W-:Y:S02]  /*4990*/  LEA R0, R191.reuse, UR49, 0x3 ;  /* 0x00000031bf007c11 */ /* 0x040fe4000f8e18ff */
[----:B------:R-:W-:Y:S02]  /*49a0*/  SHF.L.U32 R3, R182, 0x1f, RZ ;  /* 0x0000001fb6037819 */ /* 0x000fe400000006ff */
[----:B------:R-:W-:Y:S02]  /*49b0*/  LEA R16, R191, UR49, 0x4 ;  /* 0x00000031bf107c11 */ /* 0x000fe4000f8e20ff */
[----:B------:R-:W2:Y:S02]  /*49c0*/  SYNCS.PHASECHK.TRANS64.TRYWAIT P0, [R0+URZ+0x80], R3 ;  /* 0x00008003000075a7 */ /* 0x000ea400080011ff */
[----:B-12---:R-:W-:Y:S05]  /*49d0*/  @!P0 BRA `(.L_x_80) ;  /* 0x0000006c00408947 */ /* 0x006fea0003800000 */
.L_x_162:
[----:B------:R-:W4:Y:S01]  /*49e0*/  LDC.64 R12, c[0x0][0xb10] ;  /* 0x0002c400ff0c7b82 */ /* 0x000f220000000a00 */
[----:B------:R-:W3:Y:S01]  /*49f0*/  LDS.128 R16, [R16+0xf0] ;  /* 0x0000f00010107984 */ /* 0x000ee20000000c00 */
[----:B-1----:R-:W-:Y:S01]  /*4a00*/  ISETP.NE.AND P1, PT, R73, 0x1, PT ;  /* 0x000000014900780c */ /* 0x002fe20003f25270 */
[----:B--2---:R-:W-:Y:S01]  /*4a10*/  VIADD R0, R0, 0x90 ;  /* 0x0000009000007836 */ /* 0x004fe20000000000 */
[----:B------:R-:W-:Y:S04]  /*4a20*/  ISETP.GE.AND P0, PT, R72, 0x1, PT ;  /* 0x000000014800780c */ /* 0x000fe80003f06270 */
[----:B------:R-:W1:Y:S01]  /*4a30*/  LDC.64 R10, c[0x0][0xb18] ;  /* 0x0002c600ff0a7b82 */ /* 0x000e620000000a00 */
[----:B------:R-:W-:Y:S01]  /*4a40*/  PRMT R0, RZ, 0x654, R0 ;  /* 0x00000654ff007816 */ /* 0x000fe20000000000 */
[----:B------:R-:W-:Y:S01]  /*4a50*/  @!PT LDS RZ, [RZ] ;  /* 0x00000000fffff984 */ /* 0x000fe20000000800 */
[----:B------:R-:W-:Y:S01]  /*4a60*/  @!PT LDS RZ, [RZ] ;  /* 0x00000000fffff984 */ /* 0x000fe20000000800 */
[----:B------:R-:W-:Y:S01]  /*4a70*/  @!PT LDS RZ, [RZ] ;  /* 0x00000000fffff984 */ /* 0x000fe20000000800 */
[----:B------:R-:W-:Y:S01]  /*4a80*/  @!PT LDS RZ, [RZ] ;  /* 0x00000000fffff984 */ /* 0x000fe20000000800 */
[----:B------:R2:W-:Y:S06]  /*4a90*/  MEMBAR.ALL.CTA ;  /* 0x0000000000007992 */ /* 0x0005ec0000008000 */
[----:B--2---:R-:W2:Y:S01]  /*4aa0*/  FENCE.VIEW.ASYNC.S ;  /* 0x00000000000073c6 */ /* 0x004ea20000000000 */
[----:B------:R-:W1:Y:S08]  /*4ab0*/  @!P1 LDC R14, c[0x0][0xb20] ;  /* 0x0002c800ff0e9b82 */ /* 0x000e700000000800 */
[----:B------:R-:W1:Y:S01]  /*4ac0*/  @!P1 LDC R9, c[0x0][0xb0c] ;  /* 0x0002c300ff099b82 */ /* 0x000e620000000800 */
[----:B--2---:R2:W-:Y:S01]  /*4ad0*/  SYNCS.ARRIVE.TRANS64.RED.A1T0 RZ, [R0+URZ], RZ ;  /* 0x000000ff00ff79a7 */ /* 0x0045e200081004ff */
[----:B---3--:R-:W-:Y:S04]  /*4ae0*/  LOP3.LUT P4, RZ, R18, 0x1, RZ, 0xc0, !PT ;  /* 0x0000000112ff7812 */ /* 0x008fe8000788c0ff */
[----:B------:R-:W-:Y:S09]  /*4af0*/  P2R R190, PR, RZ, 0x10 ;  /* 0x00000010ffbe7803 */ /* 0x000ff20000000000 */
[----:B------:R-:W-:Y:S02]  /*4b00*/  @P4 MOV R77, R16 ;  /* 0x00000010004d4202 */ /* 0x000fe40000000f00 */
[----:B------:R-:W-:Y:S01]  /*4b10*/  @P4 LOP3.LUT R75, R17, 0xffff, RZ, 0xc0, !PT ;  /* 0x0000ffff114b4812 */ /* 0x000fe200078ec0ff */
[----:B--2-4-:R-:W-:Y:S06]  /*4b20*/  @!P0 BRA `(.L_x_81) ;  /* 0x0000000000a48947 */ /* 0x014fec0003800000 */
[----:B------:R-:W-:Y:S01]  /*4b30*/  IMAD.HI.U32 R23, R178, R71, RZ ;  /* 0x00000047b2177227 */ /* 0x000fe200078e00ff */
[----:B------:R-:W-:Y:S02]  /*4b40*/  ISETP.NE.AND P0, PT, R70, 0x1, PT ;  /* 0x000000014600780c */ /* 0x000fe40003f05270 */
[----:B------:R-:W-:Y:S01]  /*4b50*/  ISETP.NE.AND P2, PT, R72, 0x1, PT ;  /* 0x000000014800780c */ /* 0x000fe20003f45270 */
[----:B------:R-:W-:Y:S01]  /*4b60*/  IMAD.HI.U32 R22, R177, R168, RZ ;  /* 0x000000a8b1167227 */ /* 0x000fe200078e00ff */
[----:B------:R-:W-:Y:S02]  /*4b70*/  SHF.R.U32.HI R23, RZ, R174, R23 ;  /* 0x000000aeff177219 */ /* 0x000fe40000011617 */
[----:B------:R-:W-:Y:S01]  /*4b80*/  ISETP.NE.AND P3, PT, R74, 0x1, PT ;  /* 0x000000014a00780c */ /* 0x000fe20003f65270 */
[----:B------:R-:W-:Y:S01]  /*4b90*/  IMAD.HI.U32 R26, R77, R168, RZ ;  /* 0x000000a84d1a7227 */ /* 0x000fe200078e00ff */
[----:B------:R-:W-:Y:S02]  /*4ba0*/  SHF.R.U32.HI R22, RZ, R169, R22 ;  /* 0x000000a9ff167219 */ /* 0x000fe40000011616 */
[----:B------:R-:W-:Y:S01]  /*4bb0*/  SEL R3, R178, R23, !P0 ;  /* 0x00000017b2037207 */ /* 0x000fe20004000000 */
[----:B------:R-:W-:Y:S01]  /*4bc0*/  IMAD.HI.U32 R23, R75, R71, RZ ;  /* 0x000000474b177227 */ /* 0x000fe200078e00ff */
[----:B------:R-:W-:Y:S02]  /*4bd0*/  SEL R7, R177, R22, !P3 ;  /* 0x00000016b1077207 */ /* 0x000fe40005800000 */
[----:B------:R-:W-:Y:S01]  /*4be0*/  SHF.R.U32.HI R26, RZ, R169, R26 ;  /* 0x000000a9ff1a7219 */ /* 0x000fe2000001161a */
[-C--:B------:R-:W-:Y:S04]  /*4bf0*/  IMAD.HI.U32 R22, R3, R68.reuse, RZ ;  /* 0x0000004403167227 */ /* 0x080fe800078e00ff */
[----:B------:R-:W-:Y:S01]  /*4c00*/  IMAD.HI.U32 R24, R7, R68, RZ ;  /* 0x0000004407187227 */ /* 0x000fe200078e00ff */
[-C--:B------:R-:W-:Y:S02]  /*4c10*/  @P2 SHF.R.U32.HI R3, RZ, R69.reuse, R22 ;  /* 0x00000045ff032219 */ /* 0x080fe40000011616 */
[----:B------:R-:W-:Y:S02]  /*4c20*/  SHF.R.U32.HI R22, RZ, R174, R23 ;  /* 0x000000aeff167219 */ /* 0x000fe40000011617 */
[----:B------:R-:W-:Y:S01]  /*4c30*/  @P2 SHF.R.U32.HI R7, RZ, R69, R24 ;  /* 0x00000045ff072219 */ /* 0x000fe20000011618 */
[C---:B------:R-:W-:Y:S01]  /*4c40*/  IMAD R2, R72.reuse, R3, RZ ;  /* 0x0000000348027224 */ /* 0x040fe200078e02ff */
[----:B------:R-:W-:Y:S02]  /*4c50*/  SEL R5, R75, R22, !P0 ;  /* 0x000000164b057207 */ /* 0x000fe40004000000 */
[----:B------:R-:W-:Y:S01]  /*4c60*/  SEL R3, R77, R26, !P3 ;  /* 0x0000001a4d037207 */ /* 0x000fe20005800000 */
[----:B------:R-:W-:Y:S01]  /*4c70*/  IMAD R4, R72, R7, RZ ;  /* 0x0000000748047224 */ /* 0x000fe200078e02ff */
[C---:B------:R-:W-:Y:S01]  /*4c80*/  ISETP.GE.AND P0, PT, R5.reuse, R2, PT ;  /* 0x000000020500720c */ /* 0x040fe20003f06270 */
[----:B------:R-:W-:Y:S03]  /*4c90*/  IMAD.HI.U32 R6, R5, R68, RZ ;  /* 0x0000004405067227 */ /* 0x000fe600078e00ff */
[----:B------:R-:W-:Y:S01]  /*4ca0*/  ISETP.GE.OR P0, PT, R3, R4, P0 ;  /* 0x000000040300720c */ /* 0x000fe20000706670 */
[----:B------:R-:W-:Y:S01]  /*4cb0*/  IMAD.MOV R4, RZ, RZ, -R3 ;  /* 0x000000ffff047224 */ /* 0x000fe200078e0a03 */
[-C--:B------:R-:W-:Y:S03]  /*4cc0*/  SHF.R.U32.HI R6, RZ, R69.reuse, R6 ;  /* 0x00000045ff067219 */ /* 0x080fe60000011606 */
[----:B------:R-:W-:Y:S01]  /*4cd0*/  IMAD R77, R74, R4, R77 ;  /* 0x000000044a4d7224 */ /* 0x000fe200078e024d */
[----:B------:R-:W-:Y:S05]  /*4ce0*/  SEL R15, R5, R6, !P2 ;  /* 0x00000006050f7207 */ /* 0x000fea0005000000 */
[----:B------:R-:W-:Y:S02]  /*4cf0*/  IMAD.MOV R6, RZ, RZ, -R15 ;  /* 0x000000ffff067224 */ /* 0x000fe400078e0a0f */
[C---:B------:R-:W-:Y:S04]  /*4d00*/  @!P0 IMAD.HI.U32 R2, R3.reuse, R68, RZ ;  /* 0x0000004403028227 */ /* 0x040fe800078e00ff */
[----:B------:R-:W-:Y:S01]  /*4d10*/  IMAD R6, R72, R6, R5 ;  /* 0x0000000648067224 */ /* 0x000fe200078e0205 */
[----:B------:R-:W-:Y:S04]  /*4d20*/  @!P0 SHF.R.U32.HI R2, RZ, R69, R2 ;  /* 0x00000045ff028219 */ /* 0x000fe80000011602 */
[----:B------:R-:W-:Y:S02]  /*4d30*/  @!P0 SEL R0, R3, R2, !P2 ;  /* 0x0000000203008207 */ /* 0x000fe40005000000 */
[----:B------:R-:W-:Y:S02]  /*4d40*/  IADD3 R2, PT, PT, -R5, RZ, RZ ;  /* 0x000000ff05027210 */ /* 0x000fe40007ffe1ff */
[----:B------:R-:W-:Y:S01]  /*4d50*/  @!P0 IADD3 R8, PT, PT, R15, -R0, RZ ;  /* 0x800000000f088210 */ /* 0x000fe20007ffe0ff */
[----:B------:R-:W-:Y:S02]  /*4d60*/  @!P0 IMAD R0, R7, R6, R0 ;  /* 0x0000000607008224 */ /* 0x000fe400078e0200 */
[----:B------:R-:W-:Y:S02]  /*4d70*/  IMAD R75, R70, R2, R75 ;  /* 0x00000002464b7224 */ /* 0x000fe400078e024b */
[----:B------:R-:W-:Y:S02]  /*4d80*/  @!P0 IMAD R5, R8, R72, R3 ;  /* 0x0000004808058224 */ /* 0x000fe400078e0203 */
[----:B------:R-:W-:Y:S04]  /*4d90*/  @!P0 IMAD.MOV.U32 R3, RZ, RZ, R0 ;  /* 0x000000ffff038224 */ /* 0x000fe800078e0000 */
[----:B------:R-:W-:Y:S02]  /*4da0*/  IMAD R77, R3, R74, R77 ;  /* 0x0000004a034d7224 */ /* 0x000fe400078e024d */
[----:B------:R-:W-:Y:S07]  /*4db0*/  IMAD R75, R5, R70, R75 ;  /* 0x00000046054b7224 */ /* 0x000fee00078e024b */
.L_x_81:
[----:B-1----:R-:W-:Y:S01]  /*4dc0*/  @!P1 ISETP.NE.AND P0, PT, R10, 0x1, PT ;  /* 0x000000010a00980c */ /* 0x002fe20003f05270 */
[----:B------:R-:W-:Y:S01]  /*4dd0*/  @!P1 IMAD.HI.U32 R0, R77, R12, RZ ;  /* 0x0000000c4d009227 */ /* 0x000fe200078e00ff */
[----:B------:R-:W-:Y:S01]  /*4de0*/  @!P1 ISETP.NE.AND P2, PT, R9, 0x1, PT ;  /* 0x000000010900980c */ /* 0x000fe20003f45270 */
[----:B------:R-:W-:Y:S01]  /*4df0*/  ULOP3.LUT UP0, URZ, UR48, 0x1b0, URZ, 0xc0, !UPT ;  /* 0x000001b030ff7892 */ /* 0x000fe2000f80c0ff */
[----:B------:R-:W-:Y:S01]  /*4e00*/  R2UR UR42, R21 ;  /* 0x00000000152a72ca */ /* 0x000fe200000e0000 */
[----:B------:R-:W-:Y:S01]  /*4e10*/  @!P1 IMAD.HI.U32 R3, R75, R11, RZ ;  /* 0x0000000b4b039227 */ /* 0x000fe200078e00ff */
[----:B------:R-:W-:Y:S02]  /*4e20*/  @!P1 SHF.R.U32.HI R0, RZ, R13, R0 ;  /* 0x0000000dff009219 */ /* 0x000fe40000011600 */
[----:B------:R-:W-:Y:S01]  /*4e30*/  R2UR UR41, R20 ;  /* 0x00000000142972ca */ /* 0x000fe200000e0000 */
[----:B------:R-:W-:Y:S01]  /*4e40*/  VIADD R191, R191, 0x1 ;  /* 0x00000001bfbf7836 */ /* 0x000fe20000000000 */
[----:B------:R-:W-:Y:S02]  /*4e50*/  @!P1 SHF.R.U32.HI R2, RZ, R14, R3 ;  /* 0x0000000eff029219 */ /* 0x000fe40000011603 */
[----:B------:R-:W-:Y:S02]  /*4e60*/  @!P1 SEL R3, R77, R0, !P2 ;  /* 0x000000004d039207 */ /* 0x000fe40005000000 */
[----:B------:R-:W-:Y:S02]  /*4e70*/  @!P1 SEL R2, R75, R2, !P0 ;  /* 0x000000024b029207 */ /* 0x000fe40004000000 */
[----:B------:R-:W-:Y:S01]  /*4e80*/  @P4 SHF.R.U32.HI R179, RZ, 0x10, R17 ;  /* 0x00000010ffb34819 */ /* 0x000fe20000011611 */
[----:B------:R-:W-:Y:S02]  /*4e90*/  USHF.L.U32 UR42, UR42, 0x7, URZ ;  /* 0x000000072a2a7899 */ /* 0x000fe400080006ff */
[----:B------:R-:W-:Y:S02]  /*4ea0*/  @!P1 IMAD.IADD R0, R2, 0x1, -R3 ;  /* 0x0000000102009824 */ /* 0x000fe400078e0a03 */
[----:B------:R-:W-:Y:S01]  /*4eb0*/  @!P1 IMAD.IADD R2, R3, 0x1, -R2 ;  /* 0x0000000103029824 */ /* 0x000fe200078e0a02 */
[----:B------:R-:W-:Y:S01]  /*4ec0*/  USHF.L.U32 UR41, UR41, 0x8, URZ ;  /* 0x0000000829297899 */ /* 0x000fe200080006ff */
[----:B------:R-:W-:Y:S02]  /*4ed0*/  @!P1 IMAD R77, R0, R9, R77 ;  /* 0x00000009004d9224 */ /* 0x000fe400078e024d */
[----:B------:R-:W-:Y:S01]  /*4ee0*/  @!P1 IMAD R75, R2, R10, R75 ;  /* 0x0000000a024b9224 */ /* 0x000fe200078e024b */
[----:B------:R-:W-:Y:S08]  /*4ef0*/  BRA.U !UP0, `(.L_x_82) ;  /* 0x0000000108407547 */ /* 0x000ff0000b800000 */
[----:B------:R-:W1:Y:S01]  /*4f00*/  LDCU.64 UR8, c[0x4][0x88] ;  /* 0x01001100ff0877ac */ /* 0x000e620008000a00 */
[----:B------:R-:W-:Y:S01]  /*4f10*/  MOV R3, 0x0 ;  /* 0x0000000000037802 */ /* 0x000fe20000000f00 */
[----:B------:R-:W-:Y:S02]  /*4f20*/  HFMA2 R12, -RZ, RZ, 0, 5.9604644775390625e-08 ;  /* 0x00000001ff0c7431 */ /* 0x000fe400000001ff */
[----:B------:R-:W-:Y:S02]  /*4f30*/  IMAD.MOV.U32 R8, RZ, RZ, 0x70 ;  /* 0x00000070ff087424 */ /* 0x000fe400078e00ff */
[----:B------:R-:W-:Y:S01]  /*4f40*/  IMAD.MOV.U32 R13, RZ, RZ, RZ ;  /* 0x000000ffff0d7224 */ /* 0x000fe200078e00ff */
[----:B------:R-:W2:Y:S01]  /*4f50*/  LDCU.64 UR6, c[0x4][0x90] ;  /* 0x01001200ff0677ac */ /* 0x000ea20008000a00 */
[----:B------:R-:W3:Y:S01]  /*4f60*/  LDC.64 R2, c[0x4][R3] ;  /* 0x0100000003027b82 */ /* 0x000ee20000000a00 */
[----:B------:R-:W4:Y:S01]  /*4f70*/  LDCU.64 UR4, c[0x4][0x8] ;  /* 0x01000100ff0477ac */ /* 0x000f220008000a00 */
[----:B-1----:R-:W-:Y:S01]  /*4f80*/  MOV R5, UR9 ;  /* 0x0000000900057c02 */ /* 0x002fe20008000f00 */
[----:B------:R-:W-:Y:S01]  /*4f90*/  IMAD.U32 R4, RZ, RZ, UR8 ;  /* 0x00000008ff047e24 */ /* 0x000fe2000f8e00ff */
[----:B--2---:R-:W-:Y:S01]  /*4fa0*/  MOV R7, UR7 ;  /* 0x0000000700077c02 */ /* 0x004fe20008000f00 */
[----:B------:R-:W-:Y:S01]  /*4fb0*/  IMAD.U32 R6, RZ, RZ, UR6 ;  /* 0x00000006ff067e24 */ /* 0x000fe2000f8e00ff */
[----:B----4-:R-:W-:Y:S01]  /*4fc0*/  MOV R11, UR5 ;  /* 0x00000005000b7c02 */ /* 0x010fe20008000f00 */
[----:B------:R-:W-:Y:S02]  /*4fd0*/  IMAD.U32 R10, RZ, RZ, UR4 ;  /* 0x00000004ff0a7e24 */ /* 0x000fe4000f8e00ff */
[----:B------:R-:W-:Y:S07]  /*4fe0*/  LEPC R20, `(.L_x_82) ;  /* 0x000000001014794e */ /* 0x000fee0000000000 */
[----:B---3-5:R-:W-:Y:S05]  /*4ff0*/  CALL.ABS.NOINC R2 ;  /* 0x0000000002007343 */ /* 0x028fea0003c00000 */
.L_x_82:
[----:B------:R-:W-:Y:S01]  /*5000*/  LOP3.LUT P0, RZ, R188, 0x1b0, RZ, 0xc0, !PT ;  /* 0x000001b0bcff7812 */ /* 0x000fe2000780c0ff */
[----:B------:R-:W-:Y:S11]  /*5010*/  BSSY.RECONVERGENT B6, `(.L_x_83) ;  /* 0x0000013000067945 */ /* 0x000ff60003800200 */
[----:B------:R-:W-:Y:S01]  /*5020*/  @!UPT UIADD3 URZ, UPT, UPT, URZ, URZ, URZ ;  /* 0x000000fffffff290 */ /* 0x000fe2000fffe0ff */
[----:B------:R-:W-:Y:S05]  /*5030*/  @!P0 BRA `(.L_x_84) ;  /* 0x0000000000408947 */ /* 0x000fea0003800000 */
        /* <DEDUP_REMOVED lines=16> */
.L_x_84:
[----:B------:R-:W-:Y:S05]  /*5140*/  BSYNC.RECONVERGENT B6 ;  /* 0x0000000000067941 */ /* 0x000fea0003800200 */
.L_x_83:
[----:B------:R-:W-:Y:S01]  /*5150*/  ISETP.NE.U32.AND P4, PT, R166, RZ, PT ;  /* 0x000000ffa600720c */ /* 0x000fe20003f85070 */
[----:B------:R-:W-:Y:S01]  /*5160*/  UISETP.NE.AND UP2, UPT, UR50, URZ, UPT ;  /* 0x000000ff3200728c */ /* 0x000fe2000bf45270 */
[----:B------:R-:W-:Y:S01]  /*5170*/  ISETP.NE.U32.AND P2, PT, RZ, UR38, PT ;  /* 0x00000026ff007c0c */ /* 0x000fe2000bf45070 */
[----:B------:R-:W-:Y:S01]  /*5180*/  UISETP.NE.U32.AND UP1, UPT, UR44, URZ, UPT ;  /* 0x000000ff2c00728c */ /* 0x000fe2000bf25070 */
[----:B------:R-:W-:Y:S01]  /*5190*/  ISETP.NE.AND.EX P4, PT, R167, RZ, PT, P4 ;  /* 0x000000ffa700720c */ /* 0x000fe20003f85340 */
[----:B------:R-:W-:Y:S01]  /*51a0*/  UPLOP3.LUT UP0, UPT, UPT, UPT, UPT, 0x40, 0x4 ;  /* 0x000000000004789c */ /* 0x000fe20003f0e870 */
[----:B------:R-:W-:Y:S01]  /*51b0*/  ISETP.NE.AND.EX P2, PT, RZ, UR39, PT, P2 ;  /* 0x00000027ff007c0c */ /* 0x000fe2000bf45320 */
[----:B------:R-:W-:Y:S01]  /*51c0*/  UISETP.NE.AND.EX UP1, UPT, UR45, URZ, UPT, UP1 ;  /* 0x000000ff2d00728c */ /* 0x000fe2000bf25310 */
[----:B------:R-:W-:Y:S04]  /*51d0*/  PLOP3.LUT P1, PT, PT, PT, UP2, 0x80, 0x8 ;  /* 0x000000000008781c */ /* 0x000fe80003f2f028 */
[----:B------:R-:W-:Y:S06]  /*51e0*/  @UP2 UPLOP3.LUT UP0, UPT, UPT, UPT, UP1, 0x80, 0x8 ;  /* 0x000000000008289c */ /* 0x000fec0003f0f010 */
[----:B------:R-:W-:Y:S01]  /*51f0*/  PLOP3.LUT P0, PT, PT, PT, UP0, 0x80, 0x8 ;  /* 0x000000000008781c */ /* 0x000fe20003f0f008 */
[----:B------:R-:W-:Y:S01]  /*5200*/  @!UPT UIADD3 URZ, UPT, UPT, URZ, URZ, URZ ;  /* 0x000000fffffff290 */ /* 0x000fe2000fffe0ff */
[----:B------:R-:W-:Y:S11]  /*5210*/  BRA.U !UP1, `(.L_x_85) ;  /* 0x0000000109387547 */ /* 0x000ff6000b800000 */
[----:B------:R-:W-:Y:S01]  /*5220*/  UISETP.NE.U32.AND UP0, UPT, UR38, URZ, UPT ;  /* 0x000000ff2600728c */ /* 0x000fe2000bf05070 */
[----:B------:R-:W-:Y:S02]  /*5230*/  HFMA2 R0, -RZ, RZ, 0, 5.9604644775390625e-08 ;  /* 0x00000001ff007431 */ /* 0x000fe400000001ff */
[----:B------:R-:W-:Y:S01]  /*5240*/  IMAD.MOV.U32 R171, RZ, RZ, 0x1 ;  /* 0x00000001ffab7424 */ /* 0x000fe200078e00ff */
[----:B------:R-:W-:Y:S06]  /*5250*/  UISETP.NE.AND.EX UP0, UPT, UR39, URZ, UPT, UP0 ;  /* 0x000000ff2700728c */ /* 0x000fec000bf05300 */
[----:B------:R-:W-:Y:S05]  /*5260*/  PLOP3.LUT P3, PT, PT, PT, UP0, 0x80, 0x8 ;  /* 0x000000000008781c */ /* 0x000fea0003f6f008 */
[----:B------:R-:W1:Y:S01]  /*5270*/  @UP0 LDCU.64 UR6, c[0x0][0x888] ;  /* 0x00011100ff0607ac */ /* 0x000e620008000a00 */
[----:B------:R-:W-:Y:S07]  /*5280*/  @UP0 UIMAD UR4, UR36, UR44, URZ ;  /* 0x0000002c240402a4 */ /* 0x000fee000f8e02ff */
[----:B------:R-:W-:Y:S01]  /*5290*/  @!P3 PRMT R171, R0, 0x7610, R171 ;  /* 0x0000761000abb816 */ /* 0x000fe200000000ab */
[----:B-1----:R-:W-:Y:S03]  /*52a0*/  @UP0 UIMAD.WIDE UR6, UR4, 0x4, UR6 ;  /* 0x00000004040608a5 */ /* 0x002fe6000f8e0206 */
[----:B------:R-:W1:Y:S03]  /*52b0*/  @!UP0 LDCU UR4, c[0x0][0x880] ;  /* 0x00011000ff0487ac */ /* 0x000e660008000800 */
[----:B------:R-:W-:Y:S01]  /*52c0*/  IMAD.U32 R2, RZ, RZ, UR6 ;  /* 0x00000006ff027e24 */ /* 0x000fe2000f8e00ff */
[----:B------:R-:W-:Y:S05]  /*52d0*/  MOV R3, UR7 ;  /* 0x0000000700037c02 */ /* 0x000fea0008000f00 */
[----:B-----5:R2:W5:Y:S02]  /*52e0*/  @P3 LDG.E R81, desc[UR46][R2.64] ;  /* 0x0000002e02513981 */ /* 0x020564000c1e1900 */
[----:B-12---:R-:W-:Y:S02]  /*52f0*/  @!P3 IMAD.U32 R81, RZ, RZ, UR4 ;  /* 0x00000004ff51be24 */ /* 0x006fe4000f8e00ff */
.L_x_85:
[----:B------:R-:W-:Y:S05]  /*5300*/  @!P4 BRA `(.L_x_86) ;  /* 0x000000000020c947 */ /* 0x000fea0003800000 */
[----:B------:R-:W-:Y:S04]  /*5310*/  ISETP.NE.U32.AND P3, PT, R164, RZ, PT ;  /* 0x000000ffa400720c */ /* 0x000fe80003f65070 */
[----:B------:R-:W-:Y:S11]  /*5320*/  ISETP.NE.AND.EX P3, PT, R165, RZ, PT, P3 ;  /* 0x000000ffa500720c */ /* 0x000ff60003f65330 */
[----:B------:R-:W-:Y:S02]  /*5330*/  @!UPT UIADD3 URZ, UPT, UPT, URZ, URZ, URZ ;  /* 0x000000fffffff290 */ /* 0x000fe4000fffe0ff */
[----:B------:R-:W1:Y:S01]  /*5340*/  @P3 LDC.64 R2, c[0x0][0x8a8] ;  /* 0x00022a00ff023b82 */ /* 0x000e620000000a00 */
[----:B------:R-:W-:Y:S04]  /*5350*/  @P3 IMAD R0, R166, UR36, RZ ;  /* 0x00000024a6003c24 */ /* 0x000fe8000f8e02ff */
[----:B-1----:R-:W-:Y:S05]  /*5360*/  @P3 IMAD.WIDE R2, R0, 0x4, R2 ;  /* 0x0000000400023825 */ /* 0x002fea00078e0202 */
[----:B-----5:R1:W5:Y:S02]  /*5370*/  @P3 LDG.E R78, desc[UR46][R2.64] ;  /* 0x0000002e024e3981 */ /* 0x020364000c1e1900 */
[----:B-1----:R-:W2:Y:S02]  /*5380*/  @!P3 LDC R78, c[0x0][0x8a0] ;  /* 0x00022800ff4ebb82 */ /* 0x002ea40000000800 */
.L_x_86:
[----:B-----5:R-:W-:Y:S01]  /*5390*/  FSETP.NEU.AND P4, PT, R81, RZ, PT ;  /* 0x000000ff5100720b */ /* 0x020fe20003f8d000 */
[----:B------:R-:W-:Y:S01]  /*53a0*/  BSSY B1, `(.L_x_87) ;  /* 0x0000047000017945 */ /* 0x000fe20003800000 */
[----:B------:R-:W-:Y:S01]  /*53b0*/  SEL R5, RZ, 0xffffffff, P2 ;  /* 0xffffffffff057807 */ /* 0x000fe20001000000 */
[----:B------:R-:W-:Y:S01]  /*53c0*/  IMAD.MOV.U32 R196, RZ, RZ, 0x1 ;  /* 0x00000001ffc47424 */ /* 0x000fe200078e00ff */
[----:B------:R-:W-:Y:S01]  /*53d0*/  LOP3.LUT P3, RZ, R171, 0xff, RZ, 0xc0, !PT ;  /* 0x000000ffabff7812 */ /* 0x000fe2000786c0ff */
[C---:B------:R-:W-:Y:S01]  /*53e0*/  IMAD R80, R76.reuse, 0x100, R79 ;  /* 0x000001004c507824 */ /* 0x040fe200078e024f */
[----:B------:R-:W-:Y:S02]  /*53f0*/  @P1 SEL R0, RZ, 0xffffffff, P4 ;  /* 0xffffffffff001807 */ /* 0x000fe40002000000 */
[----:B------:R-:W-:Y:S02]  /*5400*/  CS2R R162, SRZ ;  /* 0x0000000000a27805 */ /* 0x000fe4000001ff00 */
[----:B------:R-:W-:Y:S02]  /*5410*/  LEA R3, R181, UR49, 0x3 ;  /* 0x00000031b5037c11 */ /* 0x000fe4000f8e18ff */
[----:B------:R-:W-:Y:S02]  /*5420*/  CS2R R160, SRZ ;  /* 0x0000000000a07805 */ /* 0x000fe4000001ff00 */
[----:B------:R-:W-:Y:S02]  /*5430*/  @P0 SEL R0, R5, R0, !P3 ;  /* 0x0000000005000207 */ /* 0x000fe40005800000 */
[----:B------:R-:W-:Y:S02]  /*5440*/  CS2R R158, SRZ ;  /* 0x00000000009e7805 */ /* 0x000fe4000001ff00 */
[----:B------:R-:W-:Y:S02]  /*5450*/  LEA R193, R76, UR49, 0x3 ;  /* 0x000000314cc17c11 */ /* 0x000fe4000f8e18ff */
[----:B------:R-:W-:Y:S02]  /*5460*/  CS2R R156, SRZ ;  /* 0x00000000009c7805 */ /* 0x000fe4000001ff00 */
[----:B------:R-:W-:Y:S02]  /*5470*/  @P1 LOP3.LUT R0, R0, 0x1, RZ, 0xc0, !PT ;  /* 0x0000000100001812 */ /* 0x000fe400078ec0ff */
[----:B------:R-:W-:Y:S02]  /*5480*/  CS2R R154, SRZ ;  /* 0x00000000009a7805 */ /* 0x000fe4000001ff00 */
[----:B------:R-:W-:Y:S02]  /*5490*/  SHF.L.U32 R2, R183, 0x1f, RZ ;  /* 0x0000001fb7027819 */ /* 0x000fe400000006ff */
[----:B------:R-:W-:Y:S02]  /*54a0*/  CS2R R152, SRZ ;  /* 0x0000000000987805 */ /* 0x000fe4000001ff00 */
[----:B------:R-:W-:Y:S02]  /*54b0*/  ISETP.NE.U32.OR P6, PT, R0, 0x1, !P1 ;  /* 0x000000010000780c */ /* 0x000fe40004fc5470 */
[----:B------:R-:W-:Y:S02]  /*54c0*/  CS2R R150, SRZ ;  /* 0x0000000000967805 */ /* 0x000fe4000001ff00 */
[----:B------:R-:W-:Y:S02]  /*54d0*/  PLOP3.LUT P2, PT, PT, PT, UP1, 0x80, 0x8 ;  /* 0x000000000008781c */ /* 0x000fe40003f4f018 */
[----:B------:R-:W-:Y:S02]  /*54e0*/  CS2R R148, SRZ ;  /* 0x0000000000947805 */ /* 0x000fe4000001ff00 */
[----:B------:R-:W-:Y:S02]  /*54f0*/  SEL R0, RZ, 0xffffffff, P4 ;  /* 0xffffffffff007807 */ /* 0x000fe40002000000 */
[----:B------:R-:W-:Y:S03]  /*5500*/  P2R R198, PR, RZ, 0x40 ;  /* 0x00000040ffc67803 */ /* 0x000fe60000000000 */
[----:B------:R-:W-:Y:S04]  /*5510*/  @P6 SHF.L.U32 R4, R180, 0x1f, RZ ;  /* 0x0000001fb4046819 */ /* 0x000fe800000006ff */
[----:B------:R-:W-:Y:S01]  /*5520*/  @P2 SEL R0, R5, R0, !P3 ;  /* 0x0000000005002207 */ /* 0x000fe20005800000 */
[----:B------:R-:W1:Y:S03]  /*5530*/  @P6 SYNCS.PHASECHK.TRANS64.TRYWAIT P1, [R3+URZ+0x30], R4 ;  /* 0x00003004030065a7 */ /* 0x000e6600080211ff */
[----:B------:R-:W-:Y:S04]  /*5540*/  LOP3.LUT R0, R0, 0x1, RZ, 0xc0, !PT ;  /* 0x0000000100007812 */ /* 0x000fe800078ec0ff */
[----:B------:R-:W-:Y:S04]  /*5550*/  ISETP.NE.U32.AND P5, PT, R0, 0x1, PT ;  /* 0x000000010000780c */ /* 0x000fe80003fa5070 */
[----:B------:R-:W-:Y:S01]  /*5560*/  P2R R197, PR, RZ, 0x20 ;  /* 0x00000020ffc57803 */ /* 0x000fe20000000000 */
[----:B------:R3:W4:Y:S01]  /*5570*/  SYNCS.PHASECHK.TRANS64.TRYWAIT P0, [R193+URZ+0xa0], R2 ;  /* 0x0000a002c10075a7 */ /* 0x00072200080011ff */
[----:B-1----:R-:W-:Y:S01]  /*5580*/  @P6 SEL R196, RZ, 0x1, !P1 ;  /* 0x00000001ffc46807 */ /* 0x002fe20004800000 */
[----:B---3--:R-:W-:Y:S06]  /*5590*/  @!P6 BRA `(.L_x_88) ;  /* 0x00000000009ce947 */ /* 0x008fec0003800000 */
[----:B------:R-:W-:Y:S01]  /*55a0*/  @P5 IMAD R6, R181, 0x2000, R186 ;  /* 0x00002000b5065824 */ /* 0x000fe200078e02ba */
[----:B------:R-:W-:Y:S01]  /*55b0*/  ISETP.NE.AND P1, PT, R196, RZ, PT ;  /* 0x000000ffc400720c */ /* 0x000fe20003f25270 */
[----:B------:R-:W-:Y:S01]  /*55c0*/  BSSY B0, `(.L_x_89) ;  /* 0x0000010000007945 */ /* 0x000fe20003800000 */
[----:B------:R-:W-:Y:S01]  /*55d0*/  CS2R R150, SRZ ;  /* 0x0000000000967805 */ /* 0x000fe2000001ff00 */
[--C-:B------:R-:W-:Y:S01]  /*55e0*/  @P5 IMAD R7, R187, -0x10, R6.reuse ;  /* 0xfffffff0bb075824 */ /* 0x100fe200078e0206 */
[----:B------:R-:W-:Y:S01]  /*55f0*/  CS2R R148, SRZ ;  /* 0x0000000000947805 */ /* 0x000fe2000001ff00 */
[----:B------:R-:W-:Y:S01]  /*5600*/  @P5 IMAD R5, R185, -0x10, R6 ;  /* 0xfffffff0b9055824 */ /* 0x000fe200078e0206 */
[----:B------:R-:W-:Y:S01]  /*5610*/  CS2R R158, SRZ ;  /* 0x00000000009e7805 */ /* 0x000fe2000001ff00 */
[----:B------:R-:W-:Y:S01]  /*5620*/  @P5 IMAD R4, R184, 0x10, R7 ;  /* 0x00000010b8045824 */ /* 0x000fe200078e0207 */
[----:B------:R-:W-:Y:S02]  /*5630*/  CS2R R156, SRZ ;  /* 0x00000000009c7805 */ /* 0x000fe4000001ff00 */
[----:B------:R-:W-:Y:S02]  /*5640*/  CS2R R154, SRZ ;  /* 0x00000000009a7805 */ /* 0x000fe4000001ff00 */
[----:B------:R-:W-:Y:S02]  /*5650*/  CS2R R152, SRZ ;  /* 0x0000000000987805 */ /* 0x000fe4000001ff00 */
[----:B------:R-:W-:Y:S02]  /*5660*/  CS2R R162, SRZ ;  /* 0x0000000000a27805 */ /* 0x000fe4000001ff00 */
[----:B------:R-:W-:Y:S01]  /*5670*/  CS2R R160, SRZ ;  /* 0x0000000000a07805 */ /* 0x000fe2000001ff00 */
[----:B------:R-:W-:Y:S06]  /*5680*/  @P1 BRA `(.L_x_90) ;  /* 0x00000000000c1947 */ /* 0x000fec0003800000 */
[----:B------:R-:W-:Y:S04]  /*5690*/  SHF.L.U32 R0, R180, 0x1f, RZ ;  /* 0x0000001fb4007819 */ /* 0x000fe800000006ff */
[----:B------:R-:W1:Y:S02]  /*56a0*/  SYNCS.PHASECHK.TRANS64.TRYWAIT P1, [R3+URZ+0x30], R0 ;  /* 0x00003000030075a7 */ /* 0x000e6400080211ff */
[----:B-1----:R-:W-:Y:S05]  /*56b0*/  @!P1 BRA `(.L_x_91) ;  /* 0x00000060001c9947 */ /* 0x002fea0003800000 */
.L_x_90:
[----:B------:R-:W-:Y:S05]  /*56c0*/  BSYNC B0 ;  /* 0x0000000000007941 */ /* 0x000fea0003800000 */
.L_x_89:
[----:B------:R-:W-:Y:S01]  /*56d0*/  ISETP.NE.AND P1, PT, R197, RZ, PT ;  /* 0x000000ffc500720c */ /* 0x000fe20003f25270 */
[----:B-1----:R-:W-:Y:S02]  /*56e0*/  VIADD R3, R3, 0x50 ;  /* 0x0000005003037836 */ /* 0x002fe40000000000 */
[----:B------:R-:W-:Y:S02]  /*56f0*/  IMAD.U32 R0, RZ, RZ, UR37 ;  /* 0x00000025ff007e24 */ /* 0x000fe4000f8e00ff */
[----:B------:R-:W-:Y:S03]  /*5700*/  VIADD R181, R181, 0x1 ;  /* 0x00000001b5b57836 */ /* 0x000fe60000000000 */
[----:B------:R-:W-:Y:S05]  /*5710*/  PRMT R0, R0, 0x654, R3 ;  /* 0x0000065400007816 */ /* 0x000fea0000000003 */
[----:B------:R1:W3:Y:S04]  /*5720*/  @P1 LDS.128 R148, [R6] ;  /* 0x0000000006941984 */ /* 0x0002e80000000c00 */
[----:B------:R1:W1:Y:S04]  /*5730*/  @P1 LDS.128 R156, [R5+0x20] ;  /* 0x00002000059c1984 */ /* 0x0002680000000c00 */
[----:B------:R1:W1:Y:S04]  /*5740*/  @P1 LDS.128 R152, [R7+0x10] ;  /* 0x0000100007981984 */ /* 0x0002680000000c00 */
[----:B------:R1:W1:Y:S01]  /*5750*/  @P1 LDS.128 R160, [R4+0x10] ;  /* 0x0000100004a01984 */ /* 0x0002620000000c00 */
[C---:B------:R-:W-:Y:S01]  /*5760*/  ISETP.NE.AND P1, PT, R181.reuse, 0x4, PT ;  /* 0x00000004b500780c */ /* 0x040fe20003f25270 */
[----:B------:R-:W-:Y:S01]  /*5770*/  @!PT LDS RZ, [RZ] ;  /* 0x00000000fffff984 */ /* 0x000fe20000000800 */
[----:B------:R-:W-:Y:S01]  /*5780*/  @!PT LDS RZ, [RZ] ;  /* 0x00000000fffff984 */ /* 0x000fe20000000800 */
[----:B------:R-:W-:Y:S01]  /*5790*/  @!PT LDS RZ, [RZ] ;  /* 0x00000000fffff984 */ /* 0x000fe20000000800 */
[----:B------:R-:W-:Y:S01]  /*57a0*/  @!PT LDS RZ, [RZ] ;  /* 0x00000000fffff984 */ /* 0x000fe20000000800 */
[----:B------:R5:W-:Y:S06]  /*57b0*/  MEMBAR.ALL.CTA ;  /* 0x0000000000007992 */ /* 0x000bec0000008000 */
[----:B-----5:R-:W5:Y:S01]  /*57c0*/  FENCE.VIEW.ASYNC.S ;  /* 0x00000000000073c6 */ /* 0x020f620000000000 */
[----:B------:R-:W-:Y:S02]  /*57d0*/  SEL R3, RZ, 0x1, P1 ;  /* 0x00000001ff037807 */ /* 0x000fe40000800000 */
[----:B------:R-:W-:Y:S02]  /*57e0*/  SEL R181, R181, RZ, P1 ;  /* 0x000000ffb5b57207 */ /* 0x000fe40000800000 */
[----:B------:R-:W-:Y:S01]  /*57f0*/  LOP3.LUT R180, R180, R3, RZ, 0x3c, !PT ;  /* 0x00000003b4b47212 */ /* 0x000fe200078e3cff */
[----:B-----5:R1:W-:Y:S06]  /*5800*/  SYNCS.ARRIVE.TRANS64.RED.A1T0 RZ, [R0+URZ], RZ ;  /* 0x000000ff00ff79a7 */ /* 0x0203ec00081004ff */
.L_x_88:
[----:B------:R-:W-:Y:S05]  /*5810*/  BSYNC B1 ;  /* 0x0000000000017941 */ /* 0x000fea0003800000 */
.L_x_87:
[----:B-1----:R-:W-:Y:S04]  /*5820*/  SHF.R.U32.HI R0, RZ, 0x15, R80 ;  /* 0x00000015ff007819 */ /* 0x002fe80000011650 */
[----:B------:R-:W-:Y:S01]  /*5830*/  LOP3.LUT P1, RZ, R0, 0x3, R173, 0x48, !PT ;  /* 0x0000000300ff7812 */ /* 0x000fe200078248ad */
[----:B------:R-:W-:Y:S01]  /*5840*/  @!UPT UIADD3 URZ, UPT, UPT, URZ, URZ, URZ ;  /* 0x000000fffffff290 */ /* 0x000fe2000fffe0ff */
[----:B----4-:R-:W-:Y:S11]  /*5850*/  @P0 BRA `(.L_x_92) ;  /* 0x0000000000080947 */ /* 0x010ff60003800000 */
[----:B------:R-:W1:Y:S02]  /*5860*/  SYNCS.PHASECHK.TRANS64.TRYWAIT P0, [R193+URZ+0xa0], R2 ;  /* 0x0000a002c10075a7 */ /* 0x000e6400080011ff */
[----:B-1----:R-:W-:Y:S05]  /*5870*/  @!P0 BRA `(.L_x_93) ;  /* 0x0000005c00c08947 */ /* 0x002fea0003800000 */
.L_x_92:
[----:B------:R-:W-:Y:S04]  /*5880*/  BSSY.RECONVERGENT B6, `(.L_x_94) ;  /* 0x0000012000067945 */ /* 0x000fe80003800200 */
[----:B------:R-:W-:Y:S05]  /*5890*/  @!P1 BRA `(.L_x_95) ;  /* 0x0000000000409947 */ /* 0x000fea0003800000 */
[----:B------:R-:W4:Y:S01]  /*58a0*/  LDCU.64 UR8, c[0x4][0x78] ;  /* 0x01000f00ff0877ac */ /* 0x000f220008000a00 */
[----:B------:R-:W-:Y:S01]  /*58b0*/  MOV R3, 0x0 ;  /* 0x0000000000037802 */ /* 0x000fe20000000f00 */
[----:B------:R-:W-:Y:S02]  /*58c0*/  HFMA2 R12, -RZ, RZ, 0, 5.9604644775390625e-08 ;  /* 0x00000001ff0c7431 */ /* 0x000fe400000001ff */
[----:B------:R-:W-:Y:S02]  /*58d0*/  IMAD.MOV.U32 R8, RZ, RZ, 0x192 ;  /* 0x00000192ff087424 */ /* 0x000fe400078e00ff */
[----:B------:R-:W-:Y:S01]  /*58e0*/  IMAD.MOV.U32 R13, RZ, RZ, RZ ;  /* 0x000000ffff0d7224 */ /* 0x000fe200078e00ff */
[----:B------:R-:W5:Y:S01]  /*58f0*/  LDCU.64 UR6, c[0x4][0x80] ;  /* 0x01001000ff0677ac */ /* 0x000f620008000a00 */
[----:B-1----:R-:W1:Y:S01]  /*5900*/  LDC.64 R2, c[0x4][R3] ;  /* 0x0100000003027b82 */ /* 0x002e620000000a00 */
[----:B------:R-:W2:Y:S01]  /*5910*/  LDCU.64 UR4, c[0x4][0x18] ;  /* 0x01000300ff0477ac */ /* 0x000ea20008000a00 */
[----:B----4-:R-:W-:Y:S01]  /*5920*/  MOV R5, UR9 ;  /* 0x0000000900057c02 */ /* 0x010fe20008000f00 */
[----:B------:R-:W-:Y:S01]  /*5930*/  IMAD.U32 R4, RZ, RZ, UR8 ;  /* 0x00000008ff047e24 */ /* 0x000fe2000f8e00ff */
[----:B-----5:R-:W-:Y:S01]  /*5940*/  MOV R7, UR7 ;  /* 0x0000000700077c02 */ /* 0x020fe20008000f00 */
[----:B------:R-:W-:Y:S01]  /*5950*/  IMAD.U32 R6, RZ, RZ, UR6 ;  /* 0x00000006ff067e24 */ /* 0x000fe2000f8e00ff */
[----:B--2---:R-:W-:Y:S01]  /*5960*/  MOV R11, UR5 ;  /* 0x00000005000b7c02 */ /* 0x004fe20008000f00 */
[----:B------:R-:W-:Y:S02]  /*5970*/  IMAD.U32 R10, RZ, RZ, UR4 ;  /* 0x00000004ff0a7e24 */ /* 0x000fe4000f8e00ff */
[----:B------:R-:W-:Y:S07]  /*5980*/  LEPC R20, `(.L_x_95) ;  /* 0x000000001014794e */ /* 0x000fee0000000000 */
[----:B-1-3--:R-:W-:Y:S05]  /*5990*/  CALL.ABS.NOINC R2 ;  /* 0x0000000002007343 */ /* 0x00afea0003c00000 */
.L_x_95:
[----:B------:R-:W-:Y:S05]  /*59a0*/  BSYNC.RECONVERGENT B6 ;  /* 0x0000000000067941 */ /* 0x000fea0003800200 */
.L_x_94:
[-C--:B---3--:R-:W-:Y:S01]  /*59b0*/  F2FP.F16.E4M3.UNPACK_B R83, R148.reuse ;  /* 0x00000094ff53723e */ /* 0x088fe200020006ff */
[----:B------:R-:W-:Y:S05]  /*59c0*/  WARPSYNC.ALL ;  /* 0x0000000000007948 */ /* 0x000fea0003800000 */
[----:B------:R-:W-:Y:S01]  /*59d0*/  R2UR UR4, R80 ;  /* 0x00000000500472ca */ /* 0x000fe200000e0000 */
[--C-:B------:R-:W-:Y:S01]  /*59e0*/  HADD2.F32 R82, -RZ, R83.reuse.H0_H0 ;  /* 0x20000053ff527230 */ /* 0x100fe20000004100 */
[----:B------:R-:W-:Y:S01]  /*59f0*/  F2FP.F16.E4M3.UNPACK_B R85, R148.H1 ;  /* 0x00000094ff55723e */ /* 0x000fe200030006ff */
[----:B------:R-:W-:Y:S01]  /*5a00*/  HADD2.F32 R83, -RZ, R83.H1_H1 ;  /* 0x30000053ff537230 */ /* 0x000fe20000004100 */
[-C--:B------:R-:W-:Y:S01]  /*5a10*/  F2FP.F16.E4M3.UNPACK_B R87, R149.reuse ;  /* 0x00000095ff57723e */ /* 0x080fe200020006ff */
[----:B------:R-:W-:Y:S01]  /*5a20*/  BSSY.RECONVERGENT B0, `(.L_x_96) ;  /* 0x000011d000007945 */ /* 0x000fe20003800200 */
[----:B------:R-:W-:Y:S01]  /*5a30*/  F2FP.F16.E4M3.UNPACK_B R89, R149.H1 ;  /* 0x00000095ff59723e */ /* 0x000fe200030006ff */
[----:B------:R-:W-:Y:S01]  /*5a40*/  HADD2.F32 R84, -RZ, R85.H0_H0 ;  /* 0x20000055ff547230 */ /* 0x000fe20000004100 */
[-C--:B------:R-:W-:Y:S01]  /*5a50*/  F2FP.F16.E4M3.UNPACK_B R91, R150.reuse ;  /* 0x00000096ff5b723e */ /* 0x080fe200020006ff */
[----:B------:R-:W-:Y:S01]  /*5a60*/  HADD2.F32 R88, -RZ, R87.H1_H1 ;  /* 0x30000057ff587230 */ /* 0x000fe20000004100 */
[----:B------:R-:W-:Y:S01]  /*5a70*/  F2FP.F16.E4M3.UNPACK_B R93, R150.H1 ;  /* 0x00000096ff5d723e */ /* 0x000fe200030006ff */
[----:B------:R-:W-:Y:S01]  /*5a80*/  HADD2.F32 R86, -RZ, R85.H1_H1 ;  /* 0x30000055ff567230 */ /* 0x000fe20000004100 */
[-C--:B------:R-:W-:Y:S01]  /*5a90*/  F2FP.F16.E4M3.UNPACK_B R95, R151.reuse ;  /* 0x00000097ff5f723e */ /* 0x080fe200020006ff */
[----:B------:R-:W2:Y:S01]  /*5aa0*/  LDTM.x64 R4, tmem[UR4] ;  /* 0x00000004000479ee */ /* 0x000ea20008340000 */
[----:B------:R-:W-:Y:S01]  /*5ab0*/  F2FP.F16.E4M3.UNPACK_B R97, R151.H1 ;  /* 0x00000097ff61723e */ /* 0x000fe200030006ff */
[----:B------:R-:W-:Y:S01]  /*5ac0*/  HADD2.F32 R85, -RZ, R87.H0_H0 ;  /* 0x20000057ff557230 */ /* 0x000fe20000004100 */
[-C--:B------:R-:W-:Y:S01]  /*5ad0*/  F2FP.F16.E4M3.UNPACK_B R99, R152.reuse ;  /* 0x00000098ff63723e */ /* 0x080fe200020006ff */
[----:B------:R-:W-:Y:S01]  /*5ae0*/  HADD2.F32 R87, -RZ, R89.H0_H0 ;  /* 0x20000059ff577230 */ /* 0x000fe20000004100 */
[----:B------:R-:W-:Y:S01]  /*5af0*/  F2FP.F16.E4M3.UNPACK_B R101, R152.H1 ;  /* 0x00000098ff65723e */ /* 0x000fe200030006ff */
[----:B------:R-:W-:Y:S01]  /*5b00*/  HADD2.F32 R92, -RZ, R91.H1_H1 ;  /* 0x3000005bff5c7230 */ /* 0x000fe20000004100 */
[----:B------:R-:W-:Y:S01]  /*5b10*/  SHF.L.U32 R199, R176, 0x4, RZ ;  /* 0x00000004b0c77819 */ /* 0x000fe200000006ff */
[----:B------:R-:W-:Y:S01]  /*5b20*/  HADD2.F32 R96, -RZ, R95.H1_H1 ;  /* 0x3000005fff607230 */ /* 0x000fe20000004100 */
[----:B------:R-:W-:Y:S01]  /*5b30*/  SHF.L.U32 R207, R175, 0x4, RZ ;  /* 0x00000004afcf7819 */ /* 0x000fe200000006ff */
[----:B------:R-:W-:Y:S01]  /*5b40*/  HADD2.F32 R100, -RZ, R99.H1_H1 ;  /* 0x30000063ff647230 */ /* 0x000fe20000004100 */
[----:B------:R-:W-:Y:S01]  /*5b50*/  IADD3 R192, PT, PT, R186, R199, RZ ;  /* 0x000000c7bac07210 */ /* 0x000fe20007ffe0ff */
[----:B------:R-:W-:Y:S01]  /*5b60*/  HADD2.F32 R90, -RZ, R89.H1_H1 ;  /* 0x30000059ff5a7230 */ /* 0x000fe20000004100 */
[----:B------:R-:W-:Y:S01]  /*5b70*/  SHF.L.U32 R205, R184, 0x4, RZ ;  /* 0x00000004b8cd7819 */ /* 0x000fe200000006ff */
[----:B------:R-:W-:Y:S01]  /*5b80*/  HADD2.F32 R89, -RZ, R91.H0_H0 ;  /* 0x2000005bff597230 */ /* 0x000fe20000004100 */
[-C--:B------:R-:W-:Y:S01]  /*5b90*/  F2FP.F16.E4M3.UNPACK_B R103, R153.reuse ;  /* 0x00000099ff67723e */ /* 0x080fe200020006ff */
[--C-:B------:R-:W-:Y:S01]  /*5ba0*/  HADD2.F32 R91, -RZ, R93.reuse.H0_H0 ;  /* 0x2000005dff5b7230 */ /* 0x100fe20000004100 */
[----:B------:R-:W-:Y:S01]  /*5bb0*/  IADD3 R194, PT, PT, R205, R192, RZ ;  /* 0x000000c0cdc27210 */ /* 0x000fe20007ffe0ff */
[----:B------:R-:W-:Y:S01]  /*5bc0*/  HADD2.F32 R94, -RZ, R93.H1_H1 ;  /* 0x3000005dff5e7230 */ /* 0x000fe20000004100 */
[----:B------:R-:W-:Y:S01]  /*5bd0*/  F2FP.F16.E4M3.UNPACK_B R105, R153.H1 ;  /* 0x00000099ff69723e */ /* 0x000fe200030006ff */
[----:B------:R-:W-:Y:S01]  /*5be0*/  HADD2.F32 R93, -RZ, R95.H0_H0 ;  /* 0x2000005fff5d7230 */ /* 0x000fe20000004100 */
[-C--:B------:R-:W-:Y:S01]  /*5bf0*/  F2FP.F16.E4M3.UNPACK_B R107, R154.reuse ;  /* 0x0000009aff6b723e */ /* 0x080fe200020006ff */
[----:B------:R-:W-:Y:S01]  /*5c00*/  HADD2.F32 R104, -RZ, R103.H1_H1 ;  /* 0x30000067ff687230 */ /* 0x000fe20000004100 */
[----:B------:R-:W-:Y:S01]  /*5c10*/  F2FP.F16.E4M3.UNPACK_B R109, R154.H1 ;  /* 0x0000009aff6d723e */ /* 0x000fe200030006ff */
[C---:B--2---:R-:W-:Y:S01]  /*5c20*/  FMUL R0, R78.reuse, R4 ;  /* 0x000000044e007220 */ /* 0x044fe20000400000 */
[C---:B-1----:R-:W-:Y:S01]  /*5c30*/  FMUL R2, R78.reuse, R5 ;  /* 0x000000054e027220 */ /* 0x042fe20000400000 */
[C---:B------:R-:W-:Y:S01]  /*5c40*/  FMUL R4, R78.reuse, R8 ;  /* 0x000000084e047220 */ /* 0x040fe20000400000 */
[C---:B------:R-:W-:Y:S01]  /*5c50*/  FMUL R5, R78.reuse, R9 ;  /* 0x000000094e057220 */ /* 0x040fe20000400000 */
[C---:B------:R-:W-:Y:S01]  /*5c60*/  FFMA R0, R81.reuse, R82, R0 ;  /* 0x0000005251007223 */ /* 0x040fe20000000000 */
[C---:B------:R-:W-:Y:S01]  /*5c70*/  FFMA R2, R81.reuse, R83, R2 ;  /* 0x0000005351027223 */ /* 0x040fe20000000002 */
[C---:B------:R-:W-:Y:S01]  /*5c80*/  FMUL R8, R78.reuse, R12 ;  /* 0x0000000c4e087220 */ /* 0x040fe20000400000 */
[C---:B------:R-:W-:Y:S01]  /*5c90*/  FMUL R9, R78.reuse, R13 ;  /* 0x0000000d4e097220 */ /* 0x040fe20000400000 */
[C---:B------:R-:W-:Y:S01]  /*5ca0*/  FMUL R12, R78.reuse, R16 ;  /* 0x000000104e0c7220 */ /* 0x040fe20000400000 */
[C---:B------:R-:W-:Y:S01]  /*5cb0*/  FMUL R13, R78.reuse, R17 ;  /* 0x000000114e0d7220 */ /* 0x040fe20000400000 */
[C---:B------:R-:W-:Y:S01]  /*5cc0*/  FMUL R16, R78.reuse, R20 ;  /* 0x000000144e107220 */ /* 0x040fe20000400000 */
[C---:B------:R-:W-:Y:S01]  /*5cd0*/  FMUL R17, R78.reuse, R21 ;  /* 0x000000154e117220 */ /* 0x040fe20000400000 */
[C---:B------:R-:W-:Y:S01]  /*5ce0*/  FMUL R20, R78.reuse, R24 ;  /* 0x000000184e147220 */ /* 0x040fe20000400000 */
[C---:B------:R-:W-:Y:S01]  /*5cf0*/  FMUL R21, R78.reuse, R25 ;  /* 0x000000194e157220 */ /* 0x040fe20000400000 */
[----:B------:R-:W-:Y:S02]  /*5d00*/  HADD2.F32 R108, -RZ, R107.H1_H1 ;  /* 0x3000006bff6c7230 */ /* 0x000fe40000004100 */
[C---:B------:R-:W-:Y:S01]  /*5d10*/  FMUL R24, R78.reuse, R28 ;  /* 0x0000001c4e187220 */ /* 0x040fe20000400000 */
[C---:B------:R-:W-:Y:S01]  /*5d20*/  FMUL R25, R78.reuse, R29 ;  /* 0x0000001d4e197220 */ /* 0x040fe20000400000 */
[C---:B------:R-:W-:Y:S01]  /*5d30*/  FMUL R28, R78.reuse, R32 ;  /* 0x000000204e1c7220 */ /* 0x040fe20000400000 */
[C---:B------:R-:W-:Y:S01]  /*5d40*/  FMUL R29, R78.reuse, R33 ;  /* 0x000000214e1d7220 */ /* 0x040fe20000400000 */
[C---:B------:R-:W-:Y:S01]  /*5d50*/  FMUL R32, R78.reuse, R36 ;  /* 0x000000244e207220 */ /* 0x040fe20000400000 */
[----:B------:R-:W-:Y:S01]  /*5d60*/  F2FP.F16.E4M3.UNPACK_B R111, R155 ;  /* 0x0000009bff6f723e */ /* 0x000fe200020006ff */
[C---:B------:R-:W-:Y:S01]  /*5d70*/  FMUL R33, R78.reuse, R37 ;  /* 0x000000254e217220 */ /* 0x040fe20000400000 */
[C---:B------:R-:W-:Y:S01]  /*5d80*/  FMUL R36, R78.reuse, R40 ;  /* 0x000000284e247220 */ /* 0x040fe20000400000 */
[----:B------:R-:W-:Y:S01]  /*5d90*/  F2FP.F16.E4M3.UNPACK_B R113, R155.H1 ;  /* 0x0000009bff71723e */ /* 0x000fe200030006ff */
[C---:B------:R-:W-:Y:S01]  /*5da0*/  FMUL R37, R78.reuse, R41 ;  /* 0x000000294e257220 */ /* 0x040fe20000400000 */
[----:B------:R-:W-:Y:S02]  /*5db0*/  HADD2.F32 R112, -RZ, R111.H1_H1 ;  /* 0x3000006fff707230 */ /* 0x000fe40000004100 */
        /* <DEDUP_REMOVED lines=26> */
[C---:B------:R-:W-:Y:S01]  /*5f60*/  FFMA R3, R81.reuse, R84, R3 ;  /* 0x0000005451037223 */ /* 0x040fe20000000003 */
[C---:B------:R-:W-:Y:S01]  /*5f70*/  FFMA R7, R81.reuse, R86, R7 ;  /* 0x0000005651077223 */ /* 0x040fe20000000007 */
[----:B------:R-:W-:Y:S01]  /*5f80*/  F2FP.F16.E4M3.UNPACK_B R131, R160 ;  /* 0x000000a0ff83723e */ /* 0x000fe200020006ff */
[C---:B------:R-:W-:Y:S01]  /*5f90*/  FFMA R4, R81.reuse, R85, R4 ;  /* 0x0000005551047223 */ /* 0x040fe20000000004 */
[C---:B------:R-:W-:Y:S01]  /*5fa0*/  FFMA R5, R81.reuse, R88, R5 ;  /* 0x0000005851057223 */ /* 0x040fe20000000005 */
[----:B------:R-:W-:Y:S01]  /*5fb0*/  F2FP.F16.E4M3.UNPACK_B R133, R160.H1 ;  /* 0x000000a0ff85723e */ /* 0x000fe200030006ff */
[----:B------:R-:W-:Y:S01]  /*5fc0*/  FFMA R6, R81, R87, R6 ;  /* 0x0000005751067223 */ /* 0x000fe20000000006 */
[----:B------:R-:W-:Y:S01]  /*5fd0*/  F2FP.SATFINITE.E4M3.F32.PACK_AB_MERGE_C R195, R7, R3, RZ ;  /* 0x0000000307c3723e */ /* 0x000fe200048070ff */
[----:B------:R-:W-:Y:S02]  /*5fe0*/  HADD2.F32 R128, -RZ, R127.H1_H1 ;  /* 0x3000007fff807230 */ /* 0x000fe40000004100 */
[----:B------:R-:W-:Y:S01]  /*5ff0*/  FMUL R11, R78, R11 ;  /* 0x0000000b4e0b7220 */ /* 0x000fe20000400000 */
[----:B------:R-:W-:Y:S01]  /*6000*/  HADD2.F32 R132, -RZ, R131.H1_H1 ;  /* 0x30000083ff847230 */ /* 0x000fe20000004100 */
[----:B------:R-:W-:Y:S01]  /*6010*/  F2FP.SATFINITE.E4M3.F32.PACK_AB_MERGE_C R200, R2, R0, R195 ;  /* 0x0000000002c8723e */ /* 0x000fe200048070c3 */
[----:B------:R-:W-:Y:S01]  /*6020*/  FMUL R10, R78, R14 ;  /* 0x0000000e4e0a7220 */ /* 0x000fe20000400000 */
[----:B------:R-:W-:Y:S01]  /*6030*/  IADD3 R195, PT, PT, R186, R207, RZ ;  /* 0x000000cfbac37210 */ /* 0x000fe20007ffe0ff */
[C---:B------:R-:W-:Y:S01]  /*6040*/  FFMA R11, R81.reuse, R90, R11 ;  /* 0x0000005a510b7223 */ /* 0x040fe2000000000b */
[C---:B------:R-:W-:Y:S01]  /*6050*/  FFMA R8, R81.reuse, R89, R8 ;  /* 0x0000005951087223 */ /* 0x040fe20000000008 */
[C---:B------:R-:W-:Y:S01]  /*6060*/  FFMA R9, R81.reuse, R92, R9 ;  /* 0x0000005c51097223 */ /* 0x040fe20000000009 */
[--C-:B------:R-:W-:Y:S02]  /*6070*/  HADD2.F32 R95, -RZ, R97.reuse.H0_H0 ;  /* 0x20000061ff5f7230 */ /* 0x100fe40000004100 */
[----:B------:R-:W-:Y:S01]  /*6080*/  FFMA R10, R81, R91, R10 ;  /* 0x0000005b510a7223 */ /* 0x000fe2000000000a */
[----:B------:R-:W-:Y:S01]  /*6090*/  F2FP.SATFINITE.E4M3.F32.PACK_AB_MERGE_C R201, R11, R6, RZ ;  /* 0x000000060bc9723e */ /* 0x000fe200048070ff */
[C---:B------:R-:W-:Y:S01]  /*60a0*/  FMUL R15, R78.reuse, R15 ;  /* 0x0000000f4e0f7220 */ /* 0x040fe20000400000 */
[----:B------:R-:W-:Y:S02]  /*60b0*/  HADD2.F32 R98, -RZ, R97.H1_H1 ;  /* 0x30000061ff627230 */ /* 0x000fe40000004100 */
[C---:B------:R-:W-:Y:S01]  /*60c0*/  FMUL R14, R78.reuse, R18 ;  /* 0x000000124e0e7220 */ /* 0x040fe20000400000 */
[----:B------:R-:W-:Y:S01]  /*60d0*/  F2FP.SATFINITE.E4M3.F32.PACK_AB_MERGE_C R201, R5, R4, R201 ;  /* 0x0000000405c9723e */ /* 0x000fe200048070c9 */
[----:B------:R-:W-:Y:S02]  /*60e0*/  HADD2.F32 R97, -RZ, R99.H0_H0 ;  /* 0x20000063ff617230 */ /* 0x000fe40000004100 */
[C---:B------:R-:W-:Y:S01]  /*60f0*/  FFMA R15, R81.reuse, R94, R15 ;  /* 0x0000005e510f7223 */ /* 0x040fe2000000000f */
[C---:B------:R-:W-:Y:S01]  /*6100*/  FFMA R12, R81.reuse, R93, R12 ;  /* 0x0000005d510c7223 */ /* 0x040fe2000000000c */
[----:B------:R-:W-:Y:S01]  /*6110*/  FFMA R13, R81, R96, R13 ;  /* 0x00000060510d7223 */ /* 0x000fe2000000000d */
[----:B------:R-:W-:Y:S01]  /*6120*/  F2FP.F16.E4M3.UNPACK_B R135, R161 ;  /* 0x000000a1ff87723e */ /* 0x000fe200020006ff */
[--C-:B------:R-:W-:Y:S01]  /*6130*/  HADD2.F32 R99, -RZ, R101.reuse.H0_H0 ;  /* 0x20000065ff637230 */ /* 0x100fe20000004100 */
[----:B------:R-:W-:Y:S01]  /*6140*/  F2FP.SATFINITE.E4M3.F32.PACK_AB_MERGE_C R202, R15, R10, RZ ;  /* 0x0000000a0fca723e */ /* 0x000fe200048070ff */
[----:B------:R-:W-:Y:S01]  /*6150*/  FFMA R14, R81, R95, R14 ;  /* 0x0000005f510e7223 */ /* 0x000fe2000000000e */
[C---:B------:R-:W-:Y:S01]  /*6160*/  FMUL R19, R78.reuse, R19 ;  /* 0x000000134e137220 */ /* 0x040fe20000400000 */
[----:B------:R-:W-:Y:S01]  /*6170*/  HADD2.F32 R102, -RZ, R101.H1_H1 ;  /* 0x30000065ff667230 */ /* 0x000fe20000004100 */
[----:B------:R-:W-:Y:S01]  /*6180*/  F2FP.SATFINITE.E4M3.F32.PACK_AB_MERGE_C R202, R9, R8, R202 ;  /* 0x0000000809ca723e */ /* 0x000fe200048070ca */
[----:B------:R-:W-:Y:S02]  /*6190*/  HADD2.F32 R101, -RZ, R103.H0_H0 ;  /* 0x20000067ff657230 */ /* 0x000fe40000004100 */
[C---:B------:R-:W-:Y:S01]  /*61a0*/  FFMA R19, R81.reuse, R98, R19 ;  /* 0x0000006251137223 */ /* 0x040fe20000000013 */
[C---:B------:R-:W-:Y:S01]  /*61b0*/  FFMA R16, R81.reuse, R97, R16 ;  /* 0x0000006151107223 */ /* 0x040fe20000000010 */
[----:B------:R-:W-:Y:S01]  /*61c0*/  FFMA R17, R81, R100, R17 ;  /* 0x0000006451117223 */ /* 0x000fe20000000011 */
[----:B------:R-:W-:Y:S02]  /*61d0*/  HADD2.F32 R136, -RZ, R135.H1_H1 ;  /* 0x30000087ff887230 */ /* 0x000fe40000004100 */
[C---:B------:R-:W-:Y:S01]  /*61e0*/  FMUL R18, R78.reuse, R22 ;  /* 0x000000164e127220 */ /* 0x040fe20000400000 */
[----:B------:R-:W-:Y:S01]  /*61f0*/  F2FP.F16.E4M3.UNPACK_B R137, R161.H1 ;  /* 0x000000a1ff89723e */ /* 0x000fe200030006ff */
[C---:B------:R-:W-:Y:S01]  /*6200*/  FMUL R23, R78.reuse, R23 ;  /* 0x000000174e177220 */ /* 0x040fe20000400000 */
[--C-:B------:R-:W-:Y:S01]  /*6210*/  HADD2.F32 R103, -RZ, R105.reuse.H0_H0 ;  /* 0x20000069ff677230 */ /* 0x100fe20000004100 */
[----:B------:R-:W-:Y:S01]  /*6220*/  F2FP.SATFINITE.E4M3.F32.PACK_AB_MERGE_C R203, R19, R14, RZ ;  /* 0x0000000e13cb723e */ /* 0x000fe200048070ff */
[C---:B------:R-:W-:Y:S01]  /*6230*/  FFMA R18, R81.reuse, R99, R18 ;  /* 0x0000006351127223 */ /* 0x040fe20000000012 */
[C---:B------:R-:W-:Y:S01]  /*6240*/  FFMA R23, R81.reuse, R102, R23 ;  /* 0x0000006651177223 */ /* 0x040fe20000000017 */
[----:B------:R-:W-:Y:S01]  /*6250*/  FFMA R20, R81, R101, R20 ;  /* 0x0000006551147223 */ /* 0x000fe20000000014 */
[----:B------:R-:W-:Y:S01]  /*6260*/  F2FP.F16.E4M3.UNPACK_B R139, R162 ;  /* 0x000000a2ff8b723e */ /* 0x000fe200020006ff */
[----:B------:R-:W-:Y:S01]  /*6270*/  HADD2.F32 R106, -RZ, R105.H1_H1 ;  /* 0x30000069ff6a7230 */ /* 0x000fe20000004100 */
[----:B------:R-:W-:Y:S01]  /*6280*/  F2FP.SATFINITE.E4M3.F32.PACK_AB_MERGE_C R203, R13, R12, R203 ;  /* 0x0000000c0dcb723e */ /* 0x000fe200048070cb */
[----:B------:R-:W-:Y:S01]  /*6290*/  FFMA R21, R81, R104, R21 ;  /* 0x0000006851157223 */ /* 0x000fe20000000015 */
[----:B------:R-:W-:Y:S01]  /*62a0*/  F2FP.SATFINITE.E4M3.F32.PACK_AB_MERGE_C R208, R23, R18, RZ ;  /* 0x0000001217d0723e */ /* 0x000fe200048070ff */
[----:B------:R-:W-:Y:S02]  /*62b0*/  HADD2.F32 R105, -RZ, R107.H0_H0 ;  /* 0x2000006bff697230 */ /* 0x000fe40000004100 */
[C---:B------:R-:W-:Y:S01]  /*62c0*/  FMUL R22, R78.reuse, R26 ;  /* 0x0000001a4e167220 */ /* 0x040fe20000400000 */
[----:B------:R1:W-:Y:S01]  /*62d0*/  STS.128 [R172+UR49+0x8200], R200 ;  /* 0x008200c8ac007988 */ /* 0x0003e20008000c31 */
[----:B------:R-:W-:Y:S01]  /*62e0*/  F2FP.SATFINITE.E4M3.F32.PACK_AB_MERGE_C R208, R17, R16, R208 ;  /* 0x0000001011d0723e */ /* 0x000fe200048070d0 */
[----:B------:R-:W-:Y:S02]  /*62f0*/  HADD2.F32 R140, -RZ, R139.H1_H1 ;  /* 0x3000008bff8c7230 */ /* 0x000fe40000004100 */
[C---:B------:R-:W-:Y:S01]  /*6300*/  FFMA R22, R81.reuse, R103, R22 ;  /* 0x0000006751167223 */ /* 0x040fe20000000016 */
[C---:B------:R-:W-:Y:S01]  /*6310*/  FMUL R27, R78.reuse, R27 ;  /* 0x0000001b4e1b7220 */ /* 0x040fe20000400000 */
[--C-:B------:R-:W-:Y:S02]  /*6320*/  HADD2.F32 R107, -RZ, R109.reuse.H0_H0 ;  /* 0x2000006dff6b7230 */ /* 0x100fe40000004100 */
[C---:B------:R-:W-:Y:S01]  /*6330*/  FMUL R26, R78.reuse, R30 ;  /* 0x0000001e4e1a7220 */ /* 0x040fe20000400000 */
[----:B------:R-:W-:Y:S02]  /*6340*/  HADD2.F32 R110, -RZ, R109.H1_H1 ;  /* 0x3000006dff6e7230 */ /* 0x000fe40000004100 */
[C---:B------:R-:W-:Y:S01]  /*6350*/  FFMA R27, R81.reuse, R106, R27 ;  /* 0x0000006a511b7223 */ /* 0x040fe2000000001b */
[C---:B------:R-:W-:Y:S01]  /*6360*/  FFMA R24, R81.reuse, R105, R24 ;  /* 0x0000006951187223 */ /* 0x040fe20000000018 */
[----:B------:R-:W-:Y:S01]  /*6370*/  FFMA R25, R81, R108, R25 ;  /* 0x0000006c51197223 */ /* 0x000fe20000000019 */
[----:B------:R-:W-:Y:S01]  /*6380*/  F2FP.F16.E4M3.UNPACK_B R141, R162.H1 ;  /* 0x000000a2ff8d723e */ /* 0x000fe200030006ff */
[----:B------:R-:W-:Y:S01]  /*6390*/  HADD2.F32 R109, -RZ, R111.H0_H0 ;  /* 0x2000006fff6d7230 */ /* 0x000fe20000004100 */
[----:B------:R-:W-:Y:S01]  /*63a0*/  F2FP.SATFINITE.E4M3.F32.PACK_AB_MERGE_C R209, R27, R22, RZ ;  /* 0x000000161bd1723e */ /* 0x000fe200048070ff */
[----:B------:R-:W-:Y:S01]  /*63b0*/  FFMA R26, R81, R107, R26 ;  /* 0x0000006b511a7223 */ /* 0x000fe2000000001a */
[C---:B------:R-:W-:Y:S01]  /*63c0*/  FMUL R31, R78.reuse, R31 ;  /* 0x0000001f4e1f7220 */ /* 0x040fe20000400000 */
[--C-:B------:R-:W-:Y:S01]  /*63d0*/  HADD2.F32 R111, -RZ, R113.reuse.H0_H0 ;  /* 0x20000071ff6f7230 */ /* 0x100fe20000004100 */
[----:B------:R-:W-:Y:S01]  /*63e0*/  F2FP.SATFINITE.E4M3.F32.PACK_AB_MERGE_C R209, R21, R20, R209 ;  /* 0x0000001415d1723e */ /* 0x000fe200048070d1 */
[----:B------:R-:W-:Y:S02]  /*63f0*/  HADD2.F32 R114, -RZ, R113.H1_H1 ;  /* 0x30000071ff727230 */ /* 0x000fe40000004100 */
[C---:B------:R-:W-:Y:S01]  /*6400*/  FFMA R31, R81.reuse, R110, R31 ;  /* 0x0000006e511f7223 */ /* 0x040fe2000000001f */
[C---:B------:R-:W-:Y:S01]  /*6410*/  FFMA R28, R81.reuse, R109, R28 ;  /* 0x0000006d511c7223 */ /* 0x040fe2000000001c */
[----:B------:R-:W-:Y:S01]  /*6420*/  FFMA R29, R81, R112, R29 ;  /* 0x00000070511d7223 */ /* 0x000fe2000000001d */
[----:B------:R-:W-:Y:S02]  /*6430*/  HADD2.F32 R113, -RZ, R115.H0_H0 ;  /* 0x20000073ff717230 */ /* 0x000fe40000004100 */
[C---:B------:R-:W-:Y:S01]  /*6440*/  FMUL R30, R78.reuse, R34 ;  /* 0x000000224e1e7220 */ /* 0x040fe20000400000 */
[----:B------:R-:W-:Y:S01]  /*6450*/  F2FP.F16.E4M3.UNPACK_B R143, R163 ;  /* 0x000000a3ff8f723e */ /* 0x000fe200020006ff */
[C---:B------:R-:W-:Y:S01]  /*6460*/  FMUL R35, R78.reuse, R35 ;  /* 0x000000234e237220 */ /* 0x040fe20000400000 */
[----:B------:R-:W-:Y:S01]  /*6470*/  HADD2.F32 R115, -RZ, R117.H0_H0 ;  /* 0x20000075ff737230 */ /* 0x000fe20000004100 */
[----:B------:R-:W-:Y:S01]  /*6480*/  F2FP.SATFINITE.E4M3.F32.PACK_AB_MERGE_C R210, R31, R26, RZ ;  /* 0x0000001a1fd2723e */ /* 0x000fe200048070ff */
[C---:B------:R-:W-:Y:S01]  /*6490*/  FFMA R30, R81.reuse, R111, R30 ;  /* 0x0000006f511e7223 */ /* 0x040fe2000000001e */
[C---:B------:R-:W-:Y:S01]  /*64a0*/  FFMA R35, R81.reuse, R114, R35 ;  /* 0x0000007251237223 */ /* 0x040fe20000000023 */
[C---:B------:R-:W-:Y:S01]  /*64b0*/  FFMA R32, R81.reuse, R113, R32 ;  /* 0x0000007151207223 */ /* 0x040fe20000000020 */
[----:B------:R-:W-:Y:S01]  /*64c0*/  F2FP.F16.E4M3.UNPACK_B R145, R163.H1 ;  /* 0x000000a3ff91723e */ /* 0x000fe200030006ff */
[----:B------:R-:W-:Y:S01]  /*64d0*/  FFMA R33, R81, R116, R33 ;  /* 0x0000007451217223 */ /* 0x000fe20000000021 */
[----:B------:R-:W-:Y:S01]  /*64e0*/  F2FP.SATFINITE.E4M3.F32.PACK_AB_MERGE_C R210, R25, R24, R210 ;  /* 0x0000001819d2723e */ /* 0x000fe200048070d2 */
[----:B------:R-:W-:Y:S01]  /*64f0*/  HADD2.F32 R144, -RZ, R143.H1_H1 ;  /* 0x3000008fff907230 */ /* 0x000fe20000004100 */
[----:B------:R-:W-:Y:S01]  /*6500*/  F2FP.SATFINITE.E4M3.F32.PACK_AB_MERGE_C R211, R35, R30, RZ ;  /* 0x0000001e23d3723e */ /* 0x000fe200048070ff */
[----:B------:R-:W-:Y:S02]  /*6510*/  HADD2.F32 R118, -RZ, R117.H1_H1 ;  /* 0x30000075ff767230 */ /* 0x000fe40000004100 */
[C---:B------:R-:W-:Y:S01]  /*6520*/  FMUL R34, R78.reuse, R38 ;  /* 0x000000264e227220 */ /* 0x040fe20000400000 */
[----:B------:R-:W-:Y:S01]  /*6530*/  HADD2.F32 R117, -RZ, R119.H0_H0 ;  /* 0x20000077ff757230 */ /* 0x000fe20000004100 */
[----:B------:R-:W-:Y:S01]  /*6540*/  F2FP.SATFINITE.E4M3.F32.PACK_AB_MERGE_C R211, R29, R28, R211 ;  /* 0x0000001c1dd3723e */ /* 0x000fe200048070d3 */
[C---:B------:R-:W-:Y:S01]  /*6550*/  FMUL R39, R78.reuse, R39 ;  /* 0x000000274e277220 */ /* 0x040fe20000400000 */
[--C-:B------:R-:W-:Y:S02]  /*6560*/  HADD2.F32 R119, -RZ, R121.reuse.H0_H0 ;  /* 0x20000079ff777230 */ /* 0x100fe40000004100 */
[C---:B------:R-:W-:Y:S01]  /*6570*/  FFMA R34, R81.reuse, R115, R34 ;  /* 0x0000007351227223 */ /* 0x040fe20000000022 */
[----:B------:R-:W-:Y:S01]  /*6580*/  HADD2.F32 R122, -RZ, R121.H1_H1 ;  /* 0x30000079ff7a7230 */ /* 0x000fe20000004100 */
[----:B------:R1:W-:Y:S01]  /*6590*/  STS.128 [R192+0x8010], R208 ;  /* 0x008010d0c0007388 */ /* 0x0003e20000000c00 */
[----:B------:R-:W-:Y:S02]  /*65a0*/  HADD2.F32 R121, -RZ, R123.H0_H0 ;  /* 0x2000007bff797230 */ /* 0x000fe40000004100 */
[C---:B------:R-:W-:Y:S01]  /*65b0*/  FFMA R39, R81.reuse, R118, R39 ;  /* 0x0000007651277223 */ /* 0x040fe20000000027 */
[C---:B------:R-:W-:Y:S01]  /*65c0*/  FFMA R36, R81.reuse, R117, R36 ;  /* 0x0000007551247223 */ /* 0x040fe20000000024 */
[----:B------:R-:W-:Y:S01]  /*65d0*/  FFMA R37, R81, R120, R37 ;  /* 0x0000007851257223 */ /* 0x000fe20000000025 */
[C---:B------:R-:W-:Y:S01]  /*65e0*/  FMUL R38, R78.reuse, R42 ;  /* 0x0000002a4e267220 */ /* 0x040fe20000400000 */
[----:B------:R-:W-:Y:S01]  /*65f0*/  ISETP.NE.AND P0, PT, R189, RZ, PT ;  /* 0x000000ffbd00720c */ /* 0x000fe20003f05270 */
[C---:B------:R-:W-:Y:S01]  /*6600*/  FMUL R43, R78.reuse, R43 ;  /* 0x0000002b4e2b7220 */ /* 0x040fe20000400000 */
[--C-:B------:R-:W-:Y:S01]  /*6610*/  HADD2.F32 R123, -RZ, R125.reuse.H0_H0 ;  /* 0x2000007dff7b7230 */ /* 0x100fe20000004100 */
[----:B------:R-:W-:Y:S01]  /*6620*/  F2FP.SATFINITE.E4M3.F32.PACK_AB_MERGE_C R212, R39, R34, RZ ;  /* 0x0000002227d4723e */ /* 0x000fe200048070ff */
[C---:B------:R-:W-:Y:S01]  /*6630*/  FFMA R38, R81.reuse, R119, R38 ;  /* 0x0000007751267223 */ /* 0x040fe20000000026 */
[C---:B------:R-:W-:Y:S01]  /*6640*/  FFMA R43, R81.reuse, R122, R43 ;  /* 0x0000007a512b7223 */ /* 0x040fe2000000002b */
[----:B------:R-:W-:Y:S01]  /*6650*/  FFMA R40, R81, R121, R40 ;  /* 0x0000007951287223 */ /* 0x000fe20000000028 */
[----:B------:R-:W-:Y:S01]  /*6660*/  F2FP.SATFINITE.E4M3.F32.PACK_AB_MERGE_C R212, R33, R32, R212 ;  /* 0x0000002021d4723e */ /* 0x000fe200048070d4 */
[----:B------:R-:W-:Y:S01]  /*6670*/  FFMA R41, R81, R124, R41 ;  /* 0x0000007c51297223 */ /* 0x000fe20000000029 */
[----:B------:R-:W-:Y:S01]  /*6680*/  HADD2.F32 R126, -RZ, R125.H1_H1 ;  /* 0x3000007dff7e7230 */ /* 0x000fe20000004100 */
[----:B------:R-:W-:Y:S01]  /*6690*/  F2FP.SATFINITE.E4M3.F32.PACK_AB_MERGE_C R213, R43, R38, RZ ;  /* 0x000000262bd5723e */ /* 0x000fe200048070ff */
[----:B------:R-:W-:Y:S02]  /*66a0*/  HADD2.F32 R125, -RZ, R127.H0_H0 ;  /* 0x2000007fff7d7230 */ /* 0x000fe40000004100 */
[C---:B------:R-:W-:Y:S01]  /*66b0*/  FMUL R42, R78.reuse, R46 ;  /* 0x0000002e4e2a7220 */ /* 0x040fe20000400000 */
[----:B------:R-:W-:Y:S01]  /*66c0*/  FMUL R47, R78, R47 ;  /* 0x0000002f4e2f7220 */ /* 0x000fe20000400000 */
[--C-:B------:R-:W-:Y:S01]  /*66d0*/  HADD2.F32 R127, -RZ, R129.reuse.H0_H0 ;  /* 0x20000081ff7f7230 */ /* 0x100fe20000004100 */
[----:B------:R-:W-:Y:S01]  /*66e0*/  F2FP.SATFINITE.E4M3.F32.PACK_AB_MERGE_C R213, R37, R36, R213 ;  /* 0x0000002425d5723e */ /* 0x000fe200048070d5 */
[C---:B------:R-:W-:Y:S01]  /*66f0*/  FFMA R42, R81.reuse, R123, R42 ;  /* 0x0000007b512a7223 */ /* 0x040fe2000000002a */
[C---:B------:R-:W-:Y:S01]  /*6700*/  FFMA R47, R81.reuse, R126, R47 ;  /* 0x0000007e512f7223 */ /* 0x040fe2000000002f */
[C---:B------:R-:W-:Y:S01]  /*6710*/  FFMA R44, R81.reuse, R125, R44 ;  /* 0x0000007d512c7223 */ /* 0x040fe2000000002c */
[----:B------:R-:W-:Y:S01]  /*6720*/  ISETP.NE.AND P6, PT, R198, RZ, PT ;  /* 0x000000ffc600720c */ /* 0x000fe20003fc5270 */
[----:B------:R-:W-:Y:S01]  /*6730*/  FFMA R45, R81, R128, R45 ;  /* 0x00000080512d7223 */ /* 0x000fe2000000002d */
[----:B------:R-:W-:Y:S01]  /*6740*/  HADD2.F32 R130, -RZ, R129.H1_H1 ;  /* 0x30000081ff827230 */ /* 0x000fe20000004100 */
[----:B------:R-:W-:Y:S01]  /*6750*/  F2FP.SATFINITE.E4M3.F32.PACK_AB_MERGE_C R214, R47, R42, RZ ;  /* 0x0000002a2fd6723e */ /* 0x000fe200048070ff */
[----:B------:R-:W-:Y:S02]  /*6760*/  HADD2.F32 R129, -RZ, R131.H0_H0 ;  /* 0x20000083ff817230 */ /* 0x000fe40000004100 */
[C---:B------:R-:W-:Y:S01]  /*6770*/  FMUL R46, R78.reuse, R50 ;  /* 0x000000324e2e7220 */ /* 0x040fe20000400000 */
[C---:B------:R-:W-:Y:S01]  /*6780*/  FMUL R51, R78.reuse, R51 ;  /* 0x000000334e337220 */ /* 0x040fe20000400000 */
[--C-:B------:R-:W-:Y:S02]  /*6790*/  HADD2.F32 R131, -RZ, R133.reuse.H0_H0 ;  /* 0x20000085ff837230 */ /* 0x100fe40000004100 */
[C---:B------:R-:W-:Y:S01]  /*67a0*/  FMUL R50, R78.reuse, R54 ;  /* 0x000000364e327220 */ /* 0x040fe20000400000 */
[C---:B------:R-:W-:Y:S01]  /*67b0*/  FFMA R46, R81.reuse, R127, R46 ;  /* 0x0000007f512e7223 */ /* 0x040fe2000000002e */
[----:B------:R-:W-:Y:S02]  /*67c0*/  HADD2.F32 R134, -RZ, R133.H1_H1 ;  /* 0x30000085ff867230 */ /* 0x000fe40000004100 */
[C---:B------:R-:W-:Y:S01]  /*67d0*/  FFMA R51, R81.reuse, R130, R51 ;  /* 0x0000008251337223 */ /* 0x040fe20000000033 */
[----:B------:R-:W-:Y:S02]  /*67e0*/  HADD2.F32 R133, -RZ, R135.H0_H0 ;  /* 0x20000087ff857230 */ /* 0x000fe40000004100 */
[C---:B------:R-:W-:Y:S01]  /*67f0*/  FMUL R55, R78.reuse, R55 ;  /* 0x000000374e377220 */ /* 0x040fe20000400000 */
[C---:B------:R-:W-:Y:S01]  /*6800*/  FFMA R48, R81.reuse, R129, R48 ;  /* 0x0000008151307223 */ /* 0x040fe20000000030 */
[C---:B------:R-:W-:Y:S01]  /*6810*/  FFMA R49, R81.reuse, R132, R49 ;  /* 0x0000008451317223 */ /* 0x040fe20000000031 */
[--C-:B------:R-:W-:Y:S02]  /*6820*/  HADD2.F32 R135, -RZ, R137.reuse.H0_H0 ;  /* 0x20000089ff877230 */ /* 0x100fe40000004100 */
[C---:B------:R-:W-:Y:S01]  /*6830*/  FFMA R50, R81.reuse, R131, R50 ;  /* 0x0000008351327223 */ /* 0x040fe20000000032 */
[----:B------:R-:W-:Y:S02]  /*6840*/  HADD2.F32 R138, -RZ, R137.H1_H1 ;  /* 0x30000089ff8a7230 */ /* 0x000fe40000004100 */
[C---:B------:R-:W-:Y:S01]  /*6850*/  FMUL R54, R78.reuse, R58 ;  /* 0x0000003a4e367220 */ /* 0x040fe20000400000 */
[----:B------:R-:W-:Y:S02]  /*6860*/  HADD2.F32 R137, -RZ, R139.H0_H0 ;  /* 0x2000008bff897230 */ /* 0x000fe40000004100 */
[C---:B------:R-:W-:Y:S01]  /*6870*/  FFMA R55, R81.reuse, R134, R55 ;  /* 0x0000008651377223 */ /* 0x040fe20000000037 */
        /* <DEDUP_REMOVED lines=16> */
[----:B------:R-:W-:Y:S01]  /*6980*/  FFMA R63, R81, R142, R63 ;  /* 0x0000008e513f7223 */ /* 0x000fe2000000003f */
[----:B------:R-:W-:Y:S01]  /*6990*/  FMUL R67, R78, R67 ;  /* 0x000000434e437220 */ /* 0x000fe20000400000 */
[----:B------:R-:W-:Y:S01]  /*69a0*/  F2FP.SATFINITE.E4M3.F32.PACK_AB_MERGE_C R215, R51, R46, RZ ;  /* 0x0000002e33d7723e */ /* 0x000fe200048070ff */
[C---:B------:R-:W-:Y:S01]  /*69b0*/  FFMA R60, R81.reuse, R141, R60 ;  /* 0x0000008d513c7223 */ /* 0x040fe2000000003c */
[C---:B------:R-:W-:Y:S01]  /*69c0*/  FFMA R61, R81.reuse, R144, R61 ;  /* 0x00000090513d7223 */ /* 0x040fe2000000003d */
[C---:B------:R-:W-:Y:S01]  /*69d0*/  FFMA R62, R81.reuse, R143, R62 ;  /* 0x0000008f513e7223 */ /* 0x040fe2000000003e */
[----:B------:R-:W-:Y:S01]  /*69e0*/  FFMA R67, R81, R146, R67 ;  /* 0x0000009251437223 */ /* 0x000fe20000000043 */
[----:B------:R-:W-:Y:S02]  /*69f0*/  F2FP.SATFINITE.E4M3.F32.PACK_AB_MERGE_C R214, R41, R40, R214 ;  /* 0x0000002829d6723e */ /* 0x000fe400048070d6 */
[----:B------:R-:W-:Y:S02]  /*6a00*/  F2FP.SATFINITE.E4M3.F32.PACK_AB_MERGE_C R215, R45, R44, R215 ;  /* 0x0000002c2dd7723e */ /* 0x000fe400048070d7 */
[----:B------:R-:W-:Y:S02]  /*6a10*/  F2FP.SATFINITE.E4M3.F32.PACK_AB_MERGE_C R216, R55, R50, RZ ;  /* 0x0000003237d8723e */ /* 0x000fe400048070ff */
[----:B------:R-:W-:Y:S01]  /*6a20*/  F2FP.SATFINITE.E4M3.F32.PACK_AB_MERGE_C R217, R59, R54, RZ ;  /* 0x000000363bd9723e */ /* 0x000fe200048070ff */
[----:B------:R1:W-:Y:S01]  /*6a30*/  STS.128 [R195+0x8020], R212 ;  /* 0x008020d4c3007388 */ /* 0x0003e20000000c00 */
[----:B------:R-:W-:Y:S02]  /*6a40*/  F2FP.SATFINITE.E4M3.F32.PACK_AB_MERGE_C R218, R63, R58, RZ ;  /* 0x0000003a3fda723e */ /* 0x000fe400048070ff */
[----:B------:R-:W-:Y:S02]  /*6a50*/  F2FP.SATFINITE.E4M3.F32.PACK_AB_MERGE_C R219, R67, R62, RZ ;  /* 0x0000003e43db723e */ /* 0x000fe400048070ff */
[----:B------:R-:W-:Y:S02]  /*6a60*/  F2FP.SATFINITE.E4M3.F32.PACK_AB_MERGE_C R216, R49, R48, R216 ;  /* 0x0000003031d8723e */ /* 0x000fe400048070d8 */
[----:B------:R-:W-:Y:S02]  /*6a70*/  F2FP.SATFINITE.E4M3.F32.PACK_AB_MERGE_C R217, R53, R52, R217 ;  /* 0x0000003435d9723e */ /* 0x000fe400048070d9 */
[----:B------:R-:W-:Y:S02]  /*6a80*/  F2FP.SATFINITE.E4M3.F32.PACK_AB_MERGE_C R218, R57, R56, R218 ;  /* 0x0000003839da723e */ /* 0x000fe400048070da */
[----:B------:R-:W-:Y:S02]  /*6a90*/  F2FP.SATFINITE.E4M3.F32.PACK_AB_MERGE_C R219, R61, R60, R219 ;  /* 0x0000003c3ddb723e */ /* 0x000fe400048070db */
[----:B------:R-:W-:Y:S02]  /*6aa0*/  LEA R204, R181, UR49, 0x3 ;  /* 0x00000031b5cc7c11 */ /* 0x000fe4000f8e18ff */
[----:B------:R-:W-:Y:S01]  /*6ab0*/  @P6 SHF.L.U32 R221, R180, 0x1f, RZ ;  /* 0x0000001fb4dd6819 */ /* 0x000fe200000006ff */
[----:B------:R1:W-:Y:S01]  /*6ac0*/  STS.128 [R194+0x8010], R216 ;  /* 0x008010d8c2007388 */ /* 0x0003e20000000c00 */
[----:B------:R-:W-:Y:S01]  /*6ad0*/  @!PT LDS RZ, [RZ] ;  /* 0x00000000fffff984 */ /* 0x000fe20000000800 */
[----:B------:R-:W-:Y:S01]  /*6ae0*/  @!PT LDS RZ, [RZ] ;  /* 0x00000000fffff984 */ /* 0x000fe20000000800 */
[----:B------:R-:W-:Y:S01]  /*6af0*/  @!PT LDS RZ, [RZ] ;  /* 0x00000000fffff984 */ /* 0x000fe20000000800 */
[----:B------:R-:W-:Y:S01]  /*6b00*/  @!PT LDS RZ, [RZ] ;  /* 0x00000000fffff984 */ /* 0x000fe20000000800 */
[----:B------:R2:W-:Y:S07]  /*6b10*/  MEMBAR.ALL.CTA ;  /* 0x0000000000007992 */ /* 0x0005ee0000008000 */
[----:B--2---:R-:W2:Y:S02]  /*6b20*/  FENCE.VIEW.ASYNC.S ;  /* 0x00000000000073c6 */ /* 0x004ea40000000000 */
[----:B--2---:R-:W-:Y:S06]  /*6b30*/  BAR.SYNC.DEFER_BLOCKING 0x1, 0x80 ;  /* 0x0042000000007b1d */ /* 0x004fec0000010000 */
[----:B------:R-:W-:Y:S05]  /*6b40*/  @P0 BRA `(.L_x_97) ;  /* 0x0000000000280947 */ /* 0x000fea0003800000 */
[----:B------:R-:W-:Y:S02]  /*6b50*/  UIADD3 UR4, UPT, UPT, UR49, 0x8200, URZ ;  /* 0x0000820031047890 */ /* 0x000fe4000fffe0ff */
[----:B------:R-:W-:Y:S01]  /*6b60*/  UIADD3 UR6, UP0, UPT, UR52, 0x680, URZ ;  /* 0x0000068034067890 */ /* 0x000fe2000ff1e0ff */
[----:B------:R-:W-:Y:S03]  /*6b70*/  UMOV UR43, UR36 ;  /* 0x00000024002b7c82 */ /* 0x000fe60008000000 */
[----:B------:R-:W-:Y:S01]  /*6b80*/  MOV R188, UR4 ;  /* 0x0000000400bc7c02 */ /* 0x000fe20008000f00 */
[----:B------:R-:W-:Y:S03]  /*6b90*/  UIADD3.X UR7, UPT, UPT, URZ, UR53, URZ, UP0, !UPT ;  /* 0x00000035ff077290 */ /* 0x000fe600087fe4ff */
[----:B------:R-:W-:Y:S11]  /*6ba0*/  R2UR UR40, R188 ;  /* 0x00000000bc2872ca */ /* 0x000ff600000e0000 */
[----:B------:R-:W-:Y:S02]  /*6bb0*/  @!UPT UIADD3 URZ, UPT, UPT, URZ, URZ, URZ ;  /* 0x000000fffffff290 */ /* 0x000fe4000fffe0ff */
[----:B------:R2:W-:Y:S01]  /*6bc0*/  UTMASTG.3D [UR40], [UR6] ;  /* 0x00000028060073b5 */ /* 0x0005e20008010000 */
[----:B------:R0:W-:Y:S01]  /*6bd0*/  UTMACMDFLUSH ;  /* 0x00000000000079b7 */ /* 0x0001e20000000000 */
[----:B--2---:R-:W-:Y:S04]  /*6be0*/  DEPBAR.LE SB0, 0x1 ;  /* 0x000080400000791a */ /* 0x004fe80000000000 */
.L_x_97:
[----:B------:R-:W-:Y:S05]  /*6bf0*/  BSYNC.RECONVERGENT B0 ;  /* 0x0000000000007941 */ /* 0x000fea0003800200 */
.L_x_96:
[----:B------:R-:W-:Y:S06]  /*6c00*/  BAR.SYNC.DEFER_BLOCKING 0x1, 0x80 ;  /* 0x0042000000007b1d */ /* 0x000fec0000010000 */
[----:B------:R-:W2:Y:S01]  /*6c10*/  @P6 SYNCS.PHASECHK.TRANS64.TRYWAIT P0, [R204+URZ+0x30], R221 ;  /* 0x000030ddcc0065a7 */ /* 0x000ea200080011ff */
[----:B------:R-:W-:Y:S01]  /*6c20*/  BSSY B1, `(.L_x_98) ;  /* 0x0000023000017945 */ /* 0x000fe20003800000 */
[----:B--2---:R-:W-:Y:S03]  /*6c30*/  @P6 SEL R196, RZ, 0x1, !P0 ;  /* 0x00000001ffc46807 */ /* 0x004fe60004000000 */
[----:B------:R-:W-:Y:S05]  /*6c40*/  @!P6 BRA `(.L_x_99) ;  /* 0x000000000080e947 */ /* 0x000fea0003800000 */
[----:B------:R-:W-:Y:S01]  /*6c50*/  ISETP.NE.AND P1, PT, R197, RZ, PT ;  /* 0x000000ffc500720c */ /* 0x000fe20003f25270 */
[----:B------:R-:W-:Y:S01]  /*6c60*/  BSSY B0, `(.L_x_100) ;  /* 0x000000a000007945 */ /* 0x000fe20003800000 */
[----:B------:R-:W-:Y:S11]  /*6c70*/  ISETP.NE.AND P0, PT, R196, RZ, PT ;  /* 0x000000ffc400720c */ /* 0x000ff60003f05270 */
[----:B------:R-:W-:Y:S04]  /*6c80*/  @P1 IMAD R0, R181, 0x2000, R186 ;  /* 0x00002000b5001824 */ /* 0x000fe800078e02ba */
[C---:B------:R-:W-:Y:S01]  /*6c90*/  @P1 IMAD.IADD R6, R0.reuse, 0x1, R199 ;  /* 0x0000000100061824 */ /* 0x040fe200078e02c7 */
[----:B------:R-:W-:Y:S03]  /*6ca0*/  @P1 IADD3 R4, PT, PT, R0, R207, RZ ;  /* 0x000000cf00041210 */ /* 0x000fe60007ffe0ff */
[----:B------:R-:W-:Y:S01]  /*6cb0*/  @P1 IMAD.IADD R2, R205, 0x1, R6 ;  /* 0x00000001cd021824 */ /* 0x000fe200078e0206 */
[----:B------:R-:W-:Y:S06]  /*6cc0*/  @P0 BRA `(.L_x_101) ;  /* 0x00000000000c0947 */ /* 0x000fec0003800000 */
[----:B------:R-:W-:Y:S04]  /*6cd0*/  SHF.L.U32 R3, R180, 0x1f, RZ ;  /* 0x0000001fb4037819 */ /* 0x000fe800000006ff */
[----:B------:R-:W2:Y:S02]  /*6ce0*/  SYNCS.PHASECHK.TRANS64.TRYWAIT P0, [R204+URZ+0x30], R3 ;  /* 0x00003003cc0075a7 */ /* 0x000ea400080011ff */
[----:B--2---:R-:W-:Y:S05]  /*6cf0*/  @!P0 BRA `(.L_x_102) ;  /* 0x0000004800b48947 */ /* 0x004fea0003800000 */
.L_x_101:
[----:B------:R-:W-:Y:S05]  /*6d00*/  BSYNC B0 ;  /* 0x0000000000007941 */ /* 0x000fea0003800000 */
.L_x_100:
[----:B------:R-:W-:Y:S01]  /*6d10*/  ISETP.NE.AND P0, PT, R197, RZ, PT ;  /* 0x000000ffc500720c */ /* 0x000fe20003f05270 */
[----:B--2---:R-:W-:Y:S02]  /*6d20*/  VIADD R204, R204, 0x50 ;  /* 0x00000050cccc7836 */ /* 0x004fe40000000000 */
[----:B------:R-:W-:Y:S02]  /*6d30*/  IMAD.U32 R3, RZ, RZ, UR37 ;  /* 0x00000025ff037e24 */ /* 0x000fe4000f8e00ff */
[----:B------:R-:W-:Y:S03]  /*6d40*/  VIADD R181, R181, 0x1 ;  /* 0x00000001b5b57836 */ /* 0x000fe60000000000 */
[----:B------:R-:W-:Y:S05]  /*6d50*/  PRMT R3, R3, 0x654, R204 ;  /* 0x0000065403037816 */ /* 0x000fea00000000cc */
[----:B------:R2:W3:Y:S04]  /*6d60*/  @P0 LDS.128 R148, [R0] ;  /* 0x0000000000940984 */ /* 0x0004e80000000c00 */
[----:B------:R2:W4:Y:S04]  /*6d70*/  @P0 LDS.128 R156, [R4+0x20] ;  /* 0x00002000049c0984 */ /* 0x0005280000000c00 */
        /* <DEDUP_REMOVED lines=9> */
[----:B------:R-:W-:Y:S01]  /*6e10*/  SEL R181, R181, RZ, P0 ;  /* 0x000000ffb5b57207 */ /* 0x000fe20000000000 */
[----:B-----5:R5:W-:Y:S02]  /*6e20*/  SYNCS.ARRIVE.TRANS64.RED.A1T0 RZ, [R3+URZ], RZ ;  /* 0x000000ff03ff79a7 */ /* 0x020be400081004ff */
[----:B-----5:R-:W-:Y:S04]  /*6e30*/  SEL R3, RZ, 0x1, P0 ;  /* 0x00000001ff037807 */ /* 0x020fe80000000000 */
[----:B--234-:R-:W-:Y:S02]  /*6e40*/  LOP3.LUT R180, R180, R3, RZ, 0x3c, !PT ;  /* 0x00000003b4b47212 */ /* 0x01cfe400078e3cff */
.L_x_99:
[----:B------:R-:W-:Y:S05]  /*6e50*/  BSYNC B1 ;  /* 0x0000000000017941 */ /* 0x000fea0003800000 */
.L_x_98:
[----:B------:R-:W-:Y:S01]  /*6e60*/  VIADD R0, R80, 0x40 ;  /* 0x0000004050007836 */ /* 0x000fe20000000000 */
[----:B------:R-:W-:Y:S04]  /*6e70*/  BSSY.RECONVERGENT B6, `(.L_x_103) ;  /* 0x0000015000067945 */ /* 0x000fe80003800200 */
[----:B------:R-:W-:Y:S04]  /*6e80*/  SHF.R.U32.HI R0, RZ, 0x15, R0 ;  /* 0x00000015ff007819 */ /* 0x000fe80000011600 */
[----:B------:R-:W-:Y:S11]  /*6e90*/  LOP3.LUT P0, RZ, R0, 0x3, R173, 0x48, !PT ;  /* 0x0000000300ff7812 */ /* 0x000ff600078048ad */
[----:B------:R-:W-:Y:S02]  /*6ea0*/  @!UPT UIADD3 URZ, UPT, UPT, URZ, URZ, URZ ;  /* 0x000000fffffff290 */ /* 0x000fe4000fffe0ff */
[----:B------:R-:W-:Y:S05]  /*6eb0*/  @!P0 BRA `(.L_x_104) ;  /* 0x0000000000408947 */ /* 0x000fea0003800000 */
[----:B------:R-:W2:Y:S01]  /*6ec0*/  LDCU.64 UR8, c[0x4][0x78] ;  /* 0x01000f00ff0877ac */ /* 0x000ea20008000a00 */
[----:B------:R-:W-:Y:S01]  /*6ed0*/  MOV R3, 0x0 ;  /* 0x0000000000037802 */ /* 0x000fe20000000f00 */
[----:B------:R-:W-:Y:S02]  /*6ee0*/  HFMA2 R12, -RZ, RZ, 0, 5.9604644775390625e-08 ;  /* 0x00000001ff0c7431 */ /* 0x000fe400000001ff */
[----:B------:R-:W-:Y:S02]  /*6ef0*/  IMAD.MOV.U32 R8, RZ, RZ, 0x192 ;  /* 0x00000192ff087424 */ /* 0x000fe400078e00ff */
[----:B------:R-:W-:Y:S01]  /*6f00*/  IMAD.MOV.U32 R13, RZ, RZ, RZ ;  /* 0x000000ffff0d7224 */ /* 0x000fe200078e00ff */
[----:B------:R-:W3:Y:S01]  /*6f10*/  LDCU.64 UR6, c[0x4][0x80] ;  /* 0x01001000ff0677ac */ /* 0x000ee20008000a00 */
[----:B------:R-:W4:Y:S01]  /*6f20*/  LDC.64 R2, c[0x4][R3] ;  /* 0x0100000003027b82 */ /* 0x000f220000000a00 */
[----:B------:R-:W5:Y:S01]  /*6f30*/  LDCU.64 UR4, c[0x4][0x18] ;  /* 0x01000300ff0477ac */ /* 0x000f620008000a00 */
[----:B--2---:R-:W-:Y:S01]  /*6f40*/  MOV R5, UR9 ;  /* 0x0000000900057c02 */ /* 0x004fe20008000f00 */
[----:B------:R-:W-:Y:S01]  /*6f50*/  IMAD.U32 R4, RZ, RZ, UR8 ;  /* 0x00000008ff047e24 */ /* 0x000fe2000f8e00ff */
[----:B---3--:R-:W-:Y:S01]  /*6f60*/  MOV R7, UR7 ;  /* 0x0000000700077c02 */ /* 0x008fe20008000f00 */
[----:B------:R-:W-:Y:S01]  /*6f70*/  IMAD.U32 R6, RZ, RZ, UR6 ;  /* 0x00000006ff067e24 */ /* 0x000fe2000f8e00ff */
[----:B-----5:R-:W-:Y:S01]  /*6f80*/  MOV R11, UR5 ;  /* 0x00000005000b7c02 */ /* 0x020fe20008000f00 */
[----:B------:R-:W-:Y:S02]  /*6f90*/  IMAD.U32 R10, RZ, RZ, UR4 ;  /* 0x00000004ff0a7e24 */ /* 0x000fe4000f8e00ff */
[----:B------:R-:W-:Y:S07]  /*6fa0*/  LEPC R20, `(.L_x_104) ;  /* 0x000000001014794e */ /* 0x000fee0000000000 */
[----:B-1--4-:R-:W-:Y:S05]  /*6fb0*/  CALL.ABS.NOINC R2 ;  /* 0x0000000002007343 */ /* 0x012fea0003c00000 */
.L_x_104:
[----:B------:R-:W-:Y:S05]  /*6fc0*/  BSYNC.RECONVERGENT B6 ;  /* 0x0000000000067941 */ /* 0x000fea0003800200 */
.L_x_103:
[----:B------:R-:W-:Y:S01]  /*6fd0*/  F2FP.F16.E4M3.UNPACK_B R4, R149 ;  /* 0x00000095ff04723e */ /* 0x000fe200020006ff */
[----:B------:R-:W-:Y:S05]  /*6fe0*/  WARPSYNC.ALL ;  /* 0x0000000000007948 */ /* 0x000fea0003800000 */
[----:B------:R-:W-:Y:S01]  /*6ff0*/  R2UR UR4, R80 ;  /* 0x00000000500472ca */ /* 0x000fe200000e0000 */
[--C-:B------:R-:W-:Y:S01]  /*7000*/  HADD2.F32 R88, -RZ, R4.reuse.H0_H0 ;  /* 0x20000004ff587230 */ /* 0x100fe20000004100 */
[-C--:B------:R-:W-:Y:S01]  /*7010*/  F2FP.F16.E4M3.UNPACK_B R0, R148.reuse ;  /* 0x00000094ff00723e */ /* 0x080fe200020006ff */
[----:B------:R-:W-:Y:S01]  /*7020*/  HADD2.F32 R83, -RZ, R4.H1_H1 ;  /* 0x30000004ff537230 */ /* 0x000fe20000004100 */
[----:B------:R-:W-:Y:S01]  /*7030*/  F2FP.F16.E4M3.UNPACK_B R4, R151 ;  /* 0x00000097ff04723e */ /* 0x000fe200020006ff */
[----:B------:R-:W-:Y:S01]  /*7040*/  BSSY.RECONVERGENT B0, `(.L_x_105) ;  /* 0x0000116000007945 */ /* 0x000fe20003800200 */
[----:B------:R-:W-:Y:S01]  /*7050*/  F2FP.F16.E4M3.UNPACK_B R3, R148.H1 ;  /* 0x00000094ff03723e */ /* 0x000fe200030006ff */
[--C-:B------:R-:W-:Y:S01]  /*7060*/  HADD2.F32 R2, -RZ, R0.reuse.H0_H0 ;  /* 0x20000000ff027230 */ /* 0x100fe20000004100 */
[----:B-1----:R-:W-:Y:S01]  /*7070*/  F2FP.F16.E4M3.UNPACK_B R135, R162 ;  /* 0x000000a2ff87723e */ /* 0x002fe200020006ff */
[----:B------:R-:W-:Y:S01]  /*7080*/  HADD2.F32 R82, -RZ, R0.H1_H1 ;  /* 0x30000000ff527230 */ /* 0x000fe20000004100 */
[----:B------:R-:W-:Y:S01]  /*7090*/  F2FP.F16.E4M3.UNPACK_B R0, R149.H1 ;  /* 0x00000095ff00723e */ /* 0x000fe200030006ff */
[--C-:B------:R-:W-:Y:S01]  /*70a0*/  HADD2.F32 R84, -RZ, R3.reuse.H0_H0 ;  /* 0x20000003ff547230 */ /* 0x100fe20000004100 */
[----:B------:R-:W-:Y:S01]  /*70b0*/  F2FP.F16.E4M3.UNPACK_B R125, R159.H1 ;  /* 0x0000009fff7d723e */ /* 0x000fe200030006ff */
[----:B------:R-:W-:Y:S01]  /*70c0*/  HADD2.F32 R86, -RZ, R3.H1_H1 ;  /* 0x30000003ff567230 */ /* 0x000fe20000004100 */
[-C--:B------:R-:W-:Y:S01]  /*70d0*/  F2FP.F16.E4M3.UNPACK_B R3, R150.reuse ;  /* 0x00000096ff03723e */ /* 0x080fe200020006ff */
[--C-:B------:R-:W-:Y:S01]  /*70e0*/  HADD2.F32 R90, -RZ, R0.reuse.H0_H0 ;  /* 0x20000000ff5a7230 */ /* 0x100fe20000004100 */
[----:B------:R-:W-:Y:S01]  /*70f0*/  ISETP.NE.AND P0, PT, R189, RZ, PT ;  /* 0x000000ffbd00720c */ /* 0x000fe20003f05270 */
[----:B------:R-:W-:Y:S01]  /*7100*/  HADD2.F32 R85, -RZ, R0.H1_H1 ;  /* 0x30000000ff557230 */ /* 0x000fe20000004100 */
[----:B------:R-:W-:Y:S01]  /*7110*/  F2FP.F16.E4M3.UNPACK_B R0, R150.H1 ;  /* 0x00000096ff00723e */ /* 0x000fe200030006ff */
[--C-:B------:R-:W-:Y:S01]  /*7120*/  HADD2.F32 R92, -RZ, R3.reuse.H0_H0 ;  /* 0x20000003ff5c7230 */ /* 0x100fe20000004100 */
[----:B------:R-:W-:Y:S01]  /*7130*/  ISETP.NE.AND P6, PT, R198, RZ, PT ;  /* 0x000000ffc600720c */ /* 0x000fe20003fc5270 */
[----:B------:R-:W-:Y:S01]  /*7140*/  HADD2.F32 R87, -RZ, R3.H1_H1 ;  /* 0x30000003ff577230 */ /* 0x000fe20000004100 */
[----:B------:R-:W-:Y:S01]  /*7150*/  F2FP.F16.E4M3.UNPACK_B R3, R151.H1 ;  /* 0x00000097ff03723e */ /* 0x000fe200030006ff */
[--C-:B------:R-:W-:Y:S02]  /*7160*/  HADD2.F32 R94, -RZ, R0.reuse.H0_H0 ;  /* 0x20000000ff5e7230 */ /* 0x100fe40000004100 */
[----:B------:R-:W-:Y:S01]  /*7170*/  HADD2.F32 R89, -RZ, R0.H1_H1 ;  /* 0x30000000ff597230 */ /* 0x000fe20000004100 */
[-C--:B------:R-:W-:Y:S01]  /*7180*/  F2FP.F16.E4M3.UNPACK_B R0, R152.reuse ;  /* 0x00000098ff00723e */ /* 0x080fe200020006ff */
[--C-:B------:R-:W-:Y:S02]  /*7190*/  HADD2.F32 R96, -RZ, R4.reuse.H0_H0 ;  /* 0x20000004ff607230 */ /* 0x100fe40000004100 */
[----:B------:R-:W-:Y:S01]  /*71a0*/  HADD2.F32 R91, -RZ, R4.H1_H1 ;  /* 0x30000004ff5b7230 */ /* 0x000fe20000004100 */
[-C--:B------:R-:W-:Y:S01]  /*71b0*/  F2FP.F16.E4M3.UNPACK_B R4, R153.reuse ;  /* 0x00000099ff04723e */ /* 0x080fe200020006ff */
[--C-:B------:R-:W-:Y:S02]  /*71c0*/  HADD2.F32 R100, -RZ, R0.reuse.H0_H0 ;  /* 0x20000000ff647230 */ /* 0x100fe40000004100 */
[----:B------:R-:W-:Y:S01]  /*71d0*/  HADD2.F32 R95, -RZ, R0.H1_H1 ;  /* 0x30000000ff5f7230 */ /* 0x000fe20000004100 */
[----:B------:R-:W-:Y:S01]  /*71e0*/  F2FP.F16.E4M3.UNPACK_B R0, R153.H1 ;  /* 0x00000099ff00723e */ /* 0x000fe200030006ff */
[--C-:B------:R-:W-:Y:S02]  /*71f0*/  HADD2.F32 R98, -RZ, R3.reuse.H0_H0 ;  /* 0x20000003ff627230 */ /* 0x100fe40000004100 */
[----:B------:R-:W-:Y:S01]  /*7200*/  HADD2.F32 R93, -RZ, R3.H1_H1 ;  /* 0x30000003ff5d7230 */ /* 0x000fe20000004100 */
[----:B------:R-:W-:Y:S01]  /*7210*/  F2FP.F16.E4M3.UNPACK_B R3, R152.H1 ;  /* 0x00000098ff03723e */ /* 0x000fe200030006ff */
[--C-:B------:R-:W-:Y:S02]  /*7220*/  HADD2.F32 R106, -RZ, R0.reuse.H0_H0 ;  /* 0x20000000ff6a7230 */ /* 0x100fe40000004100 */
[----:B------:R-:W-:Y:S01]  /*7230*/  HADD2.F32 R101, -RZ, R0.H1_H1 ;  /* 0x30000000ff657230 */ /* 0x000fe20000004100 */
[-C--:B------:R-:W-:Y:S01]  /*7240*/  F2FP.F16.E4M3.UNPACK_B R0, R154.reuse.H1 ;  /* 0x0000009aff00723e */ /* 0x080fe200030006ff */
[--C-:B------:R-:W-:Y:S02]  /*7250*/  HADD2.F32 R104, -RZ, R4.reuse.H0_H0 ;  /* 0x20000004ff687230 */ /* 0x100fe40000004100 */
[----:B------:R-:W-:Y:S01]  /*7260*/  HADD2.F32 R99, -RZ, R4.H1_H1 ;  /* 0x30000004ff637230 */ /* 0x000fe20000004100 */
[----:B------:R-:W-:Y:S01]  /*7270*/  F2FP.F16.E4M3.UNPACK_B R4, R155 ;  /* 0x0000009bff04723e */ /* 0x000fe200020006ff */
[--C-:B------:R-:W-:Y:S02]  /*7280*/  HADD2.F32 R102, -RZ, R3.reuse.H0_H0 ;  /* 0x20000003ff667230 */ /* 0x100fe40000004100 */
[----:B------:R-:W-:Y:S01]  /*7290*/  HADD2.F32 R97, -RZ, R3.H1_H1 ;  /* 0x30000003ff617230 */ /* 0x000fe20000004100 */
[----:B------:R-:W-:Y:S01]  /*72a0*/  F2FP.F16.E4M3.UNPACK_B R3, R154 ;  /* 0x0000009aff03723e */ /* 0x000fe200020006ff */
[--C-:B------:R-:W-:Y:S02]  /*72b0*/  HADD2.F32 R110, -RZ, R0.reuse.H0_H0 ;  /* 0x20000000ff6e7230 */ /* 0x100fe40000004100 */
[----:B------:R-:W-:Y:S01]  /*72c0*/  HADD2.F32 R105, -RZ, R0.H1_H1 ;  /* 0x30000000ff697230 */ /* 0x000fe20000004100 */
[-C--:B------:R-:W-:Y:S01]  /*72d0*/  F2FP.F16.E4M3.UNPACK_B R0, R156.reuse ;  /* 0x0000009cff00723e */ /* 0x080fe200020006ff */
[--C-:B------:R-:W-:Y:S02]  /*72e0*/  HADD2.F32 R112, -RZ, R4.reuse.H0_H0 ;  /* 0x20000004ff707230 */ /* 0x100fe40000004100 */
[----:B------:R-:W-:Y:S01]  /*72f0*/  HADD2.F32 R107, -RZ, R4.H1_H1 ;  /* 0x30000004ff6b7230 */ /* 0x000fe20000004100 */
[----:B------:R-:W-:Y:S01]  /*7300*/  F2FP.F16.E4M3.UNPACK_B R4, R157 ;  /* 0x0000009dff04723e */ /* 0x000fe200020006ff */
[--C-:B------:R-:W-:Y:S02]  /*7310*/  HADD2.F32 R108, -RZ, R3.reuse.H0_H0 ;  /* 0x20000003ff6c7230 */ /* 0x100fe40000004100 */
[----:B------:R-:W-:Y:S01]  /*7320*/  HADD2.F32 R103, -RZ, R3.H1_H1 ;  /* 0x30000003ff677230 */ /* 0x000fe20000004100 */
[----:B------:R-:W-:Y:S01]  /*7330*/  F2FP.F16.E4M3.UNPACK_B R3, R155.H1 ;  /* 0x0000009bff03723e */ /* 0x000fe200030006ff */
[--C-:B------:R-:W-:Y:S02]  /*7340*/  HADD2.F32 R116, -RZ, R0.reuse.H0_H0 ;  /* 0x20000000ff747230 */ /* 0x100fe40000004100 */
[----:B------:R-:W-:Y:S01]  /*7350*/  HADD2.F32 R111, -RZ, R0.H1_H1 ;  /* 0x30000000ff6f7230 */ /* 0x000fe20000004100 */
[----:B------:R-:W-:Y:S01]  /*7360*/  F2FP.F16.E4M3.UNPACK_B R0, R156.H1 ;  /* 0x0000009cff00723e */ /* 0x000fe200030006ff */
[--C-:B------:R-:W-:Y:S02]  /*7370*/  HADD2.F32 R120, -RZ, R4.reuse.H0_H0 ;  /* 0x20000004ff787230 */ /* 0x100fe40000004100 */
[----:B------:R-:W-:Y:S02]  /*7380*/  HADD2.F32 R115, -RZ, R4.H1_H1 ;  /* 0x30000004ff737230 */ /* 0x000fe40000004100 */
[--C-:B------:R-:W-:Y:S01]  /*7390*/  HADD2.F32 R114, -RZ, R3.reuse.H0_H0 ;  /* 0x20000003ff727230 */ /* 0x100fe20000004100 */
[----:B------:R-:W1:Y:S01]  /*73a0*/  LDTM.x64 R4, tmem[UR4+0x40] ;  /* 0x00004004000479ee */ /* 0x000e620008340000 */
[----:B------:R-:W-:Y:S01]  /*73b0*/  HADD2.F32 R109, -RZ, R3.H1_H1 ;  /* 0x30000003ff6d7230 */ /* 0x000fe20000004100 */
[----:B------:R-:W-:Y:S01]  /*73c0*/  F2FP.F16.E4M3.UNPACK_B R3, R157.H1 ;  /* 0x0000009dff03723e */ /* 0x000fe200030006ff */
        /* <DEDUP_REMOVED lines=14> */
[----:B------:R-:W-:Y:S01]  /*74b0*/  F2FP.F16.E4M3.UNPACK_B R0, R160.H1 ;  /* 0x000000a0ff00723e */ /* 0x000fe200030006ff */
[--C-:B------:R-:W-:Y:S02]  /*74c0*/  HADD2.F32 R132, -RZ, R3.reuse.H0_H0 ;  /* 0x20000003ff847230 */ /* 0x100fe40000004100 */
[C---:B-1----:R-:W-:Y:S01]  /*74d0*/  FMUL R7, R78.reuse, R7 ;  /* 0x000000074e077220 */ /* 0x042fe20000400000 */
        /* <DEDUP_REMOVED lines=10> */
[C---:B------:R-:W-:Y:S01]  /*7580*/  FMUL R0, R78.reuse, R4 ;  /* 0x000000044e007220 */ /* 0x040fe20000400000 */
[--C-:B------:R-:W-:Y:S01]  /*7590*/  HADD2.F32 R140, -RZ, R135.reuse.H0_H0 ;  /* 0x20000087ff8c7230 */ /* 0x100fe20000004100 */
[----:B------:R-:W-:Y:S01]  /*75a0*/  F2FP.F16.E4M3.UNPACK_B R4, R163 ;  /* 0x000000a3ff04723e */ /* 0x000fe200020006ff */
[----:B------:R-:W-:Y:S02]  /*75b0*/  HADD2.F32 R135, -RZ, R135.H1_H1 ;  /* 0x30000087ff877230 */ /* 0x000fe40000004100 */
[C---:B------:R-:W-:Y:S01]  /*75c0*/  FFMA R0, R81.reuse, R2, R0 ;  /* 0x0000000251007223 */ /* 0x040fe20000000000 */
[C---:B------:R-:W-:Y:S01]  /*75d0*/  FMUL R2, R78.reuse, R5 ;  /* 0x000000054e027220 */ /* 0x040fe20000400000 */
[--C-:B------:R-:W-:Y:S01]  /*75e0*/  HADD2.F32 R142, -RZ, R3.reuse.H0_H0 ;  /* 0x20000003ff8e7230 */ /* 0x100fe20000004100 */
[----:B------:R-:W-:Y:S01]  /*75f0*/  F2FP.F16.E4M3.UNPACK_B R5, R163.H1 ;  /* 0x000000a3ff05723e */ /* 0x000fe200030006ff */
[----:B------:R-:W-:Y:S02]  /*7600*/  HADD2.F32 R137, -RZ, R3.H1_H1 ;  /* 0x30000003ff897230 */ /* 0x000fe40000004100 */
[C---:B------:R-:W-:Y:S01]  /*7610*/  FFMA R2, R81.reuse, R82, R2 ;  /* 0x0000005251027223 */ /* 0x040fe20000000002 */
[--C-:B------:R-:W-:Y:S02]  /*7620*/  HADD2.F32 R82, -RZ, R4.reuse.H0_H0 ;  /* 0x20000004ff527230 */ /* 0x100fe40000004100 */
[C---:B------:R-:W-:Y:S01]  /*7630*/  FMUL R3, R78.reuse, R6 ;  /* 0x000000064e037220 */ /* 0x040fe20000400000 */
[----:B------:R-:W-:Y:S02]  /*7640*/  HADD2.F32 R139, -RZ, R4.H1_H1 ;  /* 0x30000004ff8b7230 */ /* 0x000fe40000004100 */
[C---:B------:R-:W-:Y:S01]  /*7650*/  FMUL R4, R78.reuse, R9 ;  /* 0x000000094e047220 */ /* 0x040fe20000400000 */
[--C-:B------:R-:W-:Y:S02]  /*7660*/  HADD2.F32 R141, -RZ, R5.reuse.H1_H1 ;  /* 0x30000005ff8d7230 */ /* 0x100fe40000004100 */
[C---:B------:R-:W-:Y:S01]  /*7670*/  FFMA R3, R81.reuse, R84, R3 ;  /* 0x0000005451037223 */ /* 0x040fe20000000003 */
[----:B------:R-:W-:Y:S01]  /*7680*/  FFMA R7, R81, R86, R7 ;  /* 0x0000005651077223 */ /* 0x000fe20000000007 */
[----:B------:R-:W-:Y:S02]  /*7690*/  HADD2.F32 R84, -RZ, R5.H0_H0 ;  /* 0x20000005ff547230 */ /* 0x000fe40000004100 */
[C---:B------:R-:W-:Y:S01]  /*76a0*/  FMUL R5, R78.reuse, R10 ;  /* 0x0000000a4e057220 */ /* 0x040fe20000400000 */
[C---:B------:R-:W-:Y:S01]  /*76b0*/  FMUL R6, R78.reuse, R11 ;  /* 0x0000000b4e067220 */ /* 0x040fe20000400000 */
[C---:B------:R-:W-:Y:S01]  /*76c0*/  FMUL R11, R78.reuse, R16 ;  /* 0x000000104e0b7220 */ /* 0x040fe20000400000 */
[----:B------:R-:W-:Y:S01]  /*76d0*/  F2FP.SATFINITE.E4M3.F32.PACK_AB_MERGE_C R143, R7, R3, RZ ;  /* 0x00000003078f723e */ /* 0x000fe200048070ff */
[C---:B------:R-:W-:Y:S01]  /*76e0*/  FMUL R3, R78.reuse, R8 ;  /* 0x000000084e037220 */ /* 0x040fe20000400000 */
[C---:B------:R-:W-:Y:S01]  /*76f0*/  FMUL R7, R78.reuse, R12 ;  /* 0x0000000c4e077220 */ /* 0x040fe20000400000 */
[C---:B------:R-:W-:Y:S01]  /*7700*/  FMUL R8, R78.reuse, R13 ;  /* 0x0000000d4e087220 */ /* 0x040fe20000400000 */
[C---:B------:R-:W-:Y:S01]  /*7710*/  FMUL R12, R78.reuse, R17 ;  /* 0x000000114e0c7220 */ /* 0x040fe20000400000 */
[C---:B------:R-:W-:Y:S01]  /*7720*/  FFMA R3, R81.reuse, R88, R3 ;  /* 0x0000005851037223 */ /* 0x040fe20000000003 */
[C---:B------:R-:W-:Y:S01]  /*7730*/  FFMA R4, R81.reuse, R83, R4 ;  /* 0x0000005351047223 */ /* 0x040fe20000000004 */
[C---:B------:R-:W-:Y:S01]  /*7740*/  FFMA R5, R81.reuse, R90, R5 ;  /* 0x0000005a51057223 */ /* 0x040fe20000000005 */
[C---:B------:R-:W-:Y:S01]  /*7750*/  FFMA R6, R81.reuse, R85, R6 ;  /* 0x0000005551067223 */ /* 0x040fe20000000006 */
[C---:B------:R-:W-:Y:S01]  /*7760*/  FFMA R7, R81.reuse, R92, R7 ;  /* 0x0000005c51077223 */ /* 0x040fe20000000007 */
[C---:B------:R-:W-:Y:S01]  /*7770*/  FFMA R8, R81.reuse, R87, R8 ;  /* 0x0000005751087223 */ /* 0x040fe20000000008 */
[C---:B------:R-:W-:Y:S01]  /*7780*/  FMUL R16, R78.reuse, R21 ;  /* 0x000000154e107220 */ /* 0x040fe20000400000 */
[----:B------:R-:W-:Y:S01]  /*7790*/  FMUL R9, R78, R14 ;  /* 0x0000000e4e097220 */ /* 0x000fe20000400000 */
[----:B------:R-:W-:Y:S01]  /*77a0*/  F2FP.SATFINITE.E4M3.F32.PACK_AB_MERGE_C R5, R6, R5, RZ ;  /* 0x000000050605723e */ /* 0x000fe200048070ff */
[C---:B------:R-:W-:Y:S01]  /*77b0*/  FMUL R10, R78.reuse, R15 ;  /* 0x0000000f4e0a7220 */ /* 0x040fe20000400000 */
[C---:B------:R-:W-:Y:S01]  /*77c0*/  FMUL R15, R78.reuse, R20 ;  /* 0x000000144e0f7220 */ /* 0x040fe20000400000 */
[C---:B------:R-:W-:Y:S01]  /*77d0*/  FFMA R9, R81.reuse, R94, R9 ;  /* 0x0000005e51097223 */ /* 0x040fe20000000009 */
[C---:B------:R-:W-:Y:S01]  /*77e0*/  FMUL R20, R78.reuse, R25 ;  /* 0x000000194e147220 */ /* 0x040fe20000400000 */
[C---:B------:R-:W-:Y:S01]  /*77f0*/  FFMA R10, R81.reuse, R89, R10 ;  /* 0x00000059510a7223 */ /* 0x040fe2000000000a */
[C---:B------:R-:W-:Y:S01]  /*7800*/  FFMA R11, R81.reuse, R96, R11 ;  /* 0x00000060510b7223 */ /* 0x040fe2000000000b */
[C---:B------:R-:W-:Y:S01]  /*7810*/  FFMA R12, R81.reuse, R91, R12 ;  /* 0x0000005b510c7223 */ /* 0x040fe2000000000c */
[C---:B------:R-:W-:Y:S01]  /*7820*/  FMUL R13, R78.reuse, R18 ;  /* 0x000000124e0d7220 */ /* 0x040fe20000400000 */
[----:B------:R-:W-:Y:S01]  /*7830*/  FMUL R14, R78, R19 ;  /* 0x000000134e0e7220 */ /* 0x000fe20000400000 */
[----:B------:R-:W-:Y:S01]  /*7840*/  F2FP.SATFINITE.E4M3.F32.PACK_AB_MERGE_C R9, R10, R9, RZ ;  /* 0x000000090a09723e */ /* 0x000fe200048070ff */
[C---:B------:R-:W-:Y:S01]  /*7850*/  FMUL R19, R78.reuse, R24 ;  /* 0x000000184e137220 */ /* 0x040fe20000400000 */
        /* <DEDUP_REMOVED lines=17> */
[----:B------:R-:W-:Y:S01]  /*7970*/  FMUL R27, R78, R32 ;  /* 0x000000204e1b7220 */ /* 0x000fe20000400000 */
[C---:B------:R-:W-:Y:S01]  /*7980*/  FFMA R21, R81.reuse, R106, R21 ;  /* 0x0000006a51157223 */ /* 0x040fe20000000015 */
[C---:B------:R-:W-:Y:S01]  /*7990*/  FFMA R22, R81.reuse, R101, R22 ;  /* 0x0000006551167223 */ /* 0x040fe20000000016 */
[----:B------:R-:W-:Y:S01]  /*79a0*/  F2FP.SATFINITE.E4M3.F32.PACK_AB_MERGE_C R16, R16, R15, R17 ;  /* 0x0000000f1010723e */ /* 0x000fe20004807011 */
[C---:B------:R-:W-:Y:S01]  /*79b0*/  FFMA R23, R81.reuse, R108, R23 ;  /* 0x0000006c51177223 */ /* 0x040fe20000000017 */
[C---:B------:R-:W-:Y:S01]  /*79c0*/  FFMA R24, R81.reuse, R103, R24 ;  /* 0x0000006751187223 */ /* 0x040fe20000000018 */
[----:B------:R-:W-:Y:S01]  /*79d0*/  FMUL R32, R78, R37 ;  /* 0x000000254e207220 */ /* 0x000fe20000400000 */
[----:B------:R-:W-:Y:S01]  /*79e0*/  F2FP.SATFINITE.E4M3.F32.PACK_AB_MERGE_C R21, R22, R21, RZ ;  /* 0x000000151615723e */ /* 0x000fe200048070ff */
[C---:B------:R-:W-:Y:S01]  /*79f0*/  FMUL R25, R78.reuse, R30 ;  /* 0x0000001e4e197220 */ /* 0x040fe20000400000 */
[C---:B------:R-:W-:Y:S01]  /*7a00*/  FMUL R26, R78.reuse, R31 ;  /* 0x0000001f4e1a7220 */ /* 0x040fe20000400000 */
[----:B------:R-:W-:Y:S01]  /*7a10*/  FMUL R31, R78, R36 ;  /* 0x000000244e1f7220 */ /* 0x000fe20000400000 */
[----:B------:R-:W-:Y:S01]  /*7a20*/  F2FP.SATFINITE.E4M3.F32.PACK_AB_MERGE_C R17, R20, R19, R21 ;  /* 0x000000131411723e */ /* 0x000fe20004807015 */
        /* <DEDUP_REMOVED lines=8> */
[----:B------:R-:W-:Y:S01]  /*7ab0*/  FMUL R35, R78, R40 ;  /* 0x000000284e237220 */ /* 0x000fe20000400000 */
[C---:B------:R-:W-:Y:S01]  /*7ac0*/  FFMA R29, R81.reuse, R114, R29 ;  /* 0x00000072511d7223 */ /* 0x040fe2000000001d */
[----:B------:R-:W-:Y:S01]  /*7ad0*/  F2FP.SATFINITE.E4M3.F32.PACK_AB_MERGE_C R18, R24, R23, R18 ;  /* 0x000000171812723e */ /* 0x000fe20004807012 */
        /* <DEDUP_REMOVED lines=22> */
[C---:B------:R-:W-:Y:S01]  /*7c40*/  FMUL R41, R78.reuse, R46 ;  /* 0x0000002e4e297220 */ /* 0x040fe20000400000 */
[C---:B------:R-:W-:Y:S01]  /*7c50*/  FMUL R42, R78.reuse, R47 ;  /* 0x0000002f4e2a7220 */ /* 0x040fe20000400000 */
[C---:B------:R-:W-:Y:S01]  /*7c60*/  FFMA R40, R81.reuse, R119, R40 ;  /* 0x0000007751287223 */ /* 0x040fe20000000028 */
[--C-:B------:R-:W-:Y:S02]  /*7c70*/  HADD2.F32 R130, -RZ, R125.reuse.H0_H0 ;  /* 0x2000007dff827230 */ /* 0x100fe40000004100 */
[C---:B------:R-:W-:Y:S01]  /*7c80*/  FFMA R41, R81.reuse, R126, R41 ;  /* 0x0000007e51297223 */ /* 0x040fe20000000029 */
[----:B------:R-:W-:Y:S02]  /*7c90*/  HADD2.F32 R125, -RZ, R125.H1_H1 ;  /* 0x3000007dff7d7230 */ /* 0x000fe40000004100 */
[C---:B------:R-:W-:Y:S01]  /*7ca0*/  FMUL R45, R78.reuse, R50 ;  /* 0x000000324e2d7220 */ /* 0x040fe20000400000 */
[C---:B------:R-:W-:Y:S01]  /*7cb0*/  FFMA R42, R81.reuse, R121, R42 ;  /* 0x00000079512a7223 */ /* 0x040fe2000000002a */
[C---:B------:R-:W-:Y:S01]  /*7cc0*/  FMUL R46, R78.reuse, R51 ;  /* 0x000000334e2e7220 */ /* 0x040fe20000400000 */
[C---:B------:R-:W-:Y:S01]  /*7cd0*/  FFMA R43, R81.reuse, R128, R43 ;  /* 0x00000080512b7223 */ /* 0x040fe2000000002b */
[C---:B------:R-:W-:Y:S01]  /*7ce0*/  FMUL R47, R78.reuse, R52 ;  /* 0x000000344e2f7220 */ /* 0x040fe20000400000 */
        /* <DEDUP_REMOVED lines=10> */
[C---:B------:R-:W-:Y:S01]  /*7d90*/  FFMA R45, R81.reuse, R130, R45 ;  /* 0x00000082512d7223 */ /* 0x040fe2000000002d */
[C---:B------:R-:W-:Y:S01]  /*7da0*/  FMUL R59, R78.reuse, R64 ;  /* 0x000000404e3b7220 */ /* 0x040fe20000400000 */
[C---:B------:R-:W-:Y:S01]  /*7db0*/  FMUL R60, R78.reuse, R65 ;  /* 0x000000414e3c7220 */ /* 0x040fe20000400000 */
[C---:B------:R-:W-:Y:S01]  /*7dc0*/  FMUL R61, R78.reuse, R66 ;  /* 0x000000424e3d7220 */ /* 0x040fe20000400000 */
[----:B------:R-:W-:Y:S01]  /*7dd0*/  FMUL R62, R78, R67 ;  /* 0x000000434e3e7220 */ /* 0x000fe20000400000 */
[C---:B------:R-:W-:Y:S01]  /*7de0*/  FFMA R46, R81.reuse, R125, R46 ;  /* 0x0000007d512e7223 */ /* 0x040fe2000000002e */
[----:B------:R-:W-:Y:S01]  /*7df0*/  F2FP.SATFINITE.E4M3.F32.PACK_AB_MERGE_C R64, R2, R0, R143 ;  /* 0x000000000240723e */ /* 0x000fe2000480708f */
[C---:B------:R-:W-:Y:S01]  /*7e00*/  FFMA R47, R81.reuse, R132, R47 ;  /* 0x00000084512f7223 */ /* 0x040fe2000000002f */
[----:B------:R-:W-:Y:S01]  /*7e10*/  F2FP.SATFINITE.E4M3.F32.PACK_AB_MERGE_C R65, R4, R3, R5 ;  /* 0x000000030441723e */ /* 0x000fe20004807005 */
[C---:B------:R-:W-:Y:S01]  /*7e20*/  FFMA R48, R81.reuse, R127, R48 ;  /* 0x0000007f51307223 */ /* 0x040fe20000000030 */
[----:B------:R-:W-:Y:S01]  /*7e30*/  F2FP.SATFINITE.E4M3.F32.PACK_AB_MERGE_C R66, R8, R7, R9 ;  /* 0x000000070842723e */ /* 0x000fe20004807009 */
[C---:B------:R-:W-:Y:S01]  /*7e40*/  FFMA R49, R81.reuse, R134, R49 ;  /* 0x0000008651317223 */ /* 0x040fe20000000031 */
[----:B------:R-:W-:Y:S01]  /*7e50*/  F2FP.SATFINITE.E4M3.F32.PACK_AB_MERGE_C R67, R12, R11, R13 ;  /* 0x0000000b0c43723e */ /* 0x000fe2000480700d */
[----:B------:R-:W-:Y:S01]  /*7e60*/  FMUL R53, R78, R58 ;  /* 0x0000003a4e357220 */ /* 0x000fe20000400000 */
[C---:B------:R-:W-:Y:S01]  /*7e70*/  FFMA R50, R81.reuse, R129, R50 ;  /* 0x0000008151327223 */ /* 0x040fe20000000032 */
[C---:B------:R-:W-:Y:S01]  /*7e80*/  FFMA R51, R81.reuse, R136, R51 ;  /* 0x0000008851337223 */ /* 0x040fe20000000033 */
[C---:B------:R-:W-:Y:S01]  /*7e90*/  FFMA R52, R81.reuse, R131, R52 ;  /* 0x0000008351347223 */ /* 0x040fe20000000034 */
[----:B------:R1:W-:Y:S01]  /*7ea0*/  STS.128 [R172+UR49+0xa200], R64 ;  /* 0x00a20040ac007988 */ /* 0x0003e20008000c31 */
[C---:B------:R-:W-:Y:S01]  /*7eb0*/  FFMA R53, R81.reuse, R138, R53 ;  /* 0x0000008a51357223 */ /* 0x040fe20000000035 */
[----:B------:R-:W-:Y:S01]  /*7ec0*/  F2FP.SATFINITE.E4M3.F32.PACK_AB_MERGE_C R37, R38, R37, RZ ;  /* 0x000000252625723e */ /* 0x000fe200048070ff */
[C---:B------:R-:W-:Y:S01]  /*7ed0*/  FFMA R54, R81.reuse, R133, R54 ;  /* 0x0000008551367223 */ /* 0x040fe20000000036 */
[----:B------:R-:W-:Y:S01]  /*7ee0*/  FMUL R58, R78, R63 ;  /* 0x0000003f4e3a7220 */ /* 0x000fe20000400000 */
[C---:B------:R-:W-:Y:S01]  /*7ef0*/  FFMA R55, R81.reuse, R140, R55 ;  /* 0x0000008c51377223 */ /* 0x040fe20000000037 */
[C---:B------:R-:W-:Y:S01]  /*7f00*/  FFMA R56, R81.reuse, R135, R56 ;  /* 0x0000008751387223 */ /* 0x040fe20000000038 */
[C---:B------:R-:W-:Y:S01]  /*7f10*/  FFMA R57, R81.reuse, R142, R57 ;  /* 0x0000008e51397223 */ /* 0x040fe20000000039 */
[----:B------:R1:W-:Y:S01]  /*7f20*/  STS.128 [R192+0xa010], R16 ;  /* 0x00a01010c0007388 */ /* 0x0003e20000000c00 */
[----:B------:R-:W-:Y:S01]  /*7f30*/  F2FP.SATFINITE.E4M3.F32.PACK_AB_MERGE_C R33, R36, R35, R37 ;  /* 0x000000232421723e */ /* 0x000fe20004807025 */
[C---:B------:R-:W-:Y:S01]  /*7f40*/  FFMA R58, R81.reuse, R137, R58 ;  /* 0x00000089513a7223 */ /* 0x040fe2000000003a */
[----:B------:R-:W-:Y:S01]  /*7f50*/  F2FP.SATFINITE.E4M3.F32.PACK_AB_MERGE_C R34, R42, R41, RZ ;  /* 0x000000292a22723e */ /* 0x000fe200048070ff */
[C---:B------:R-:W-:Y:S01]  /*7f60*/  FFMA R59, R81.reuse, R82, R59 ;  /* 0x00000052513b7223 */ /* 0x040fe2000000003b */
[----:B------:R-:W-:Y:S01]  /*7f70*/  F2FP.SATFINITE.E4M3.F32.PACK_AB_MERGE_C R35, R46, R45, RZ ;  /* 0x0000002d2e23723e */ /* 0x000fe200048070ff */
        /* <DEDUP_REMOVED lines=25> */
[----:B------:R-:W-:Y:S02]  /*8110*/  UIADD3 UR8, UP0, UPT, UR52, 0x680, URZ ;  /* 0x0000068034087890 */ /* 0x000fe4000ff1e0ff */
[----:B------:R-:W-:Y:S02]  /*8120*/  UIADD3 UR5, UPT, UPT, UR41, 0x40, URZ ;  /* 0x0000004029057890 */ /* 0x000fe4000fffe0ff */
[----:B------:R-:W-:Y:S02]  /*8130*/  UIADD3 UR4, UPT, UPT, UR49, 0xa200, URZ ;  /* 0x0000a20031047890 */ /* 0x000fe4000fffe0ff */
[----:B------:R-:W-:Y:S01]  /*8140*/  UIADD3.X UR9, UPT, UPT, URZ, UR53, URZ, UP0, !UPT ;  /* 0x00000035ff097290 */ /* 0x000fe200087fe4ff */
[----:B------:R-:W-:Y:S01]  /*8150*/  UMOV UR6, UR42 ;  /* 0x0000002a00067c82 */ /* 0x000fe20008000000 */
[----:B------:R-:W-:Y:S07]  /*8160*/  UMOV UR7, UR36 ;  /* 0x0000002400077c82 */ /* 0x000fee0008000000 */
[----:B------:R2:W-:Y:S01]  /*8170*/  UTMASTG.3D [UR4], [UR8] ;  /* 0x00000004080073b5 */ /* 0x0005e20008010000 */
[----:B------:R0:W-:Y:S01]  /*8180*/  UTMACMDFLUSH ;  /* 0x00000000000079b7 */ /* 0x0001e20000000000 */
[----:B--2---:R-:W-:Y:S04]  /*8190*/  DEPBAR.LE SB0, 0x1 ;  /* 0x000080400000791a */ /* 0x004fe80000000000 */
.L_x_106:
[----:B------:R-:W-:Y:S05]  /*81a0*/  BSYNC.RECONVERGENT B0 ;  /* 0x0000000000007941 */ /* 0x000fea0003800200 */
.L_x_105:
        /* <DEDUP_REMOVED lines=16> */
.L_x_110:
[----:B------:R-:W-:Y:S05]  /*82b0*/  BSYNC B0 ;  /* 0x0000000000007941 */ /* 0x000fea0003800000 */
.L_x_109:
        /* <DEDUP_REMOVED lines=20> */
.L_x_108:
[----:B------:R-:W-:Y:S05]  /*8400*/  BSYNC B1 ;  /* 0x0000000000017941 */ /* 0x000fea0003800000 */
.L_x_107:
[----:B--2---:R-:W-:Y:S01]  /*8410*/  VIADD R0, R80, 0x80 ;  /* 0x0000008050007836 */ /* 0x004fe20000000000 */
        /* <DEDUP_REMOVED lines=10> */
[----:B------:R-:W5:Y:S01]  /*84c0*/  LDCU.64 UR6, c[0x4][0x80] ;  /* 0x01001000ff0677ac */ /* 0x000f620008000a00 */
[----:B------:R-:W1:Y:S01]  /*84d0*/  LDC.64 R2, c[0x4][R3] ;  /* 0x0100000003027b82 */ /* 0x000e620000000a00 */
[----:B------:R-:W3:Y:S01]  /*84e0*/  LDCU.64 UR4, c[0x4][0x18] ;  /* 0x01000300ff0477ac */ /* 0x000ee20008000a00 */
[----:B--2---:R-:W-:Y:S01]  /*84f0*/  MOV R5, UR9 ;  /* 0x0000000900057c02 */ /* 0x004fe20008000f00 */
[----:B------:R-:W-:Y:S01]  /*8500*/  IMAD.U32 R4, RZ, RZ, UR8 ;  /* 0x00000008ff047e24 */ /* 0x000fe2000f8e00ff */
[----:B-----5:R-:W-:Y:S01]  /*8510*/  MOV R7, UR7 ;  /* 0x0000000700077c02 */ /* 0x020fe20008000f00 */
[----:B------:R-:W-:Y:S01]  /*8520*/  IMAD.U32 R6, RZ, RZ, UR6 ;  /* 0x00000006ff067e24 */ /* 0x000fe2000f8e00ff */
[----:B---3--:R-:W-:Y:S01]  /*8530*/  MOV R11, UR5 ;  /* 0x00000005000b7c02 */ /* 0x008fe20008000f00 */
[----:B------:R-:W-:Y:S02]  /*8540*/  IMAD.U32 R10, RZ, RZ, UR4 ;  /* 0x00000004ff0a7e24 */ /* 0x000fe4000f8e00ff */
[----:B------:R-:W-:Y:S07]  /*8550*/  LEPC R20, `(.L_x_113) ;  /* 0x000000001014794e */ /* 0x000fee0000000000 */
[----:B-1--4-:R-:W-:Y:S05]  /*8560*/  CALL.ABS.NOINC R2 ;  /* 0x0000000002007343 */ /* 0x012fea0003c00000 */
.L_x_113:
[----:B------:R-:W-:Y:S05]  /*8570*/  BSYNC.RECONVERGENT B6 ;  /* 0x0000000000067941 */ /* 0x000fea0003800200 */
.L_x_112:
[----:B---3--:R-:W-:Y:S01]  /*8580*/  F2FP.F16.E4M3.UNPACK_B R4, R149 ;  /* 0x00000095ff04723e */ /* 0x008fe200020006ff */
        /* <DEDUP_REMOVED lines=13> */
[----:B----4-:R-:W-:Y:S01]  /*8660*/  F2FP.F16.E4M3.UNPACK_B R125, R159.H1 ;  /* 0x0000009fff7d723e */ /* 0x010fe200030006ff */
        /* <DEDUP_REMOVED lines=262> */
[----:B------:R-:W-:Y:S02]  /*96d0*/  UIADD3 UR8, UP0, UPT, UR52, 0x680, URZ ;  /* 0x0000068034087890 */ /* 0x000fe4000ff1e0ff */
[----:B------:R-:W-:Y:S02]  /*96e0*/  UIADD3 UR5, UPT, UPT, UR41, 0x80, URZ ;  /* 0x0000008029057890 */ /* 0x000fe4000fffe0ff */
[----:B------:R-:W-:Y:S01]  /*96f0*/  MOV R188, UR10 ;  /* 0x0000000a00bc7c02 */ /* 0x000fe20008000f00 */
[----:B------:R-:W-:Y:S01]  /*9700*/  UIADD3.X UR9, UPT, UPT, URZ, UR53, URZ, UP0, !UPT ;  /* 0x00000035ff097290 */ /* 0x000fe200087fe4ff */
[----:B------:R-:W-:Y:S02]  /*9710*/  UMOV UR6, UR42 ;  /* 0x0000002a00067c82 */ /* 0x000fe40008000000 */
[----:B------:R-:W-:Y:S01]  /*9720*/  R2UR UR4, R188 ;  /* 0x00000000bc0472ca */ /* 0x000fe200000e0000 */
[----:B------:R-:W-:Y:S11]  /*9730*/  UMOV UR7, UR36 ;  /* 0x0000002400077c82 */ /* 0x000ff60008000000 */
[----:B------:R-:W-:Y:S01]  /*9740*/  @!UPT UIADD3 URZ, UPT, UPT, URZ, URZ, URZ ;  /* 0x000000fffffff290 */ /* 0x000fe2000fffe0ff */
[----:B------:R2:W-:Y:S01]  /*9750*/  UTMASTG.3D [UR4], [UR8] ;  /* 0x00000004080073b5 */ /* 0x0005e20008010000 */
[----:B------:R0:W-:Y:S01]  /*9760*/  UTMACMDFLUSH ;  /* 0x00000000000079b7 */ /* 0x0001e20000000000 */
[----:B--2---:R-:W-:Y:S04]  /*9770*/  DEPBAR.LE SB0, 0x1 ;  /* 0x000080400000791a */ /* 0x004fe80000000000 */
.L_x_115:
[----:B------:R-:W-:Y:S05]  /*9780*/  BSYNC.RECONVERGENT B0 ;  /* 0x0000000000007941 */ /* 0x000fea0003800200 */
.L_x_114:
        /* <DEDUP_REMOVED lines=16> */
.L_x_119:
[----:B------:R-:W-:Y:S05]  /*9890*/  BSYNC B0 ;  /* 0x0000000000007941 */ /* 0x000fea0003800000 */
.L_x_118:
        /* <DEDUP_REMOVED lines=20> */
.L_x_117:
[----:B------:R-:W-:Y:S05]  /*99e0*/  BSYNC B1 ;  /* 0x0000000000017941 */ /* 0x000fea0003800000 */
.L_x_116:
[----:B--2---:R-:W-:Y:S05]  /*99f0*/  VIADD R0, R80, 0xc0 ;  /* 0x000000c050007836 */ /* 0x004fea0000000000 */
        /* <DEDUP_REMOVED lines=20> */
.L_x_121:
[----:B------:R-:W-:Y:S01]  /*9b40*/  ISETP.NE.AND P0, PT, R189, RZ, PT ;  /* 0x000000ffbd00720c */ /* 0x000fe20003f05270 */
[----:B------:R-:W-:Y:S05]  /*9b50*/  WARPSYNC.ALL ;  /* 0x0000000000007948 */ /* 0x000fea0003800000 */
[----:B------:R-:W-:Y:S01]  /*9b60*/  R2UR UR4, R80 ;  /* 0x00000000500472ca */ /* 0x000fe200000e0000 */
[----:B------:R-:W-:Y:S01]  /*9b70*/  BSSY.RECONVERGENT B0, `(.L_x_122) ;  /* 0x000011d000007945 */ /* 0x000fe20003800200 */
[----:B---3--:R-:W-:Y:S02]  /*9b80*/  F2FP.F16.E4M3.UNPACK_B R11, R149 ;  /* 0x00000095ff0b723e */ /* 0x008fe400020006ff */
[----:B------:R-:W-:Y:S02]  /*9b90*/  F2FP.F16.E4M3.UNPACK_B R10, R150 ;  /* 0x00000096ff0a723e */ /* 0x000fe400020006ff */
[----:B------:R-:W-:Y:S01]  /*9ba0*/  F2FP.F16.E4M3.UNPACK_B R9, R151 ;  /* 0x00000097ff09723e */ /* 0x000fe200020006ff */
[--C-:B------:R-:W-:Y:S01]  /*9bb0*/  HADD2.F32 R83, -RZ, R11.reuse.H0_H0 ;  /* 0x2000000bff537230 */ /* 0x100fe20000004100 */
[----:B----4-:R-:W-:Y:S01]  /*9bc0*/  F2FP.F16.E4M3.UNPACK_B R8, R152 ;  /* 0x00000098ff08723e */ /* 0x010fe200020006ff */
[----:B------:R-:W-:Y:S01]  /*9bd0*/  HADD2.F32 R84, -RZ, R11.H1_H1 ;  /* 0x3000000bff547230 */ /* 0x000fe20000004100 */
[----:B------:R-:W-:Y:S01]  /*9be0*/  F2FP.F16.E4M3.UNPACK_B R7, R153 ;  /* 0x00000099ff07723e */ /* 0x000fe200020006ff */
[--C-:B------:R-:W-:Y:S01]  /*9bf0*/  HADD2.F32 R87, -RZ, R10.reuse.H0_H0 ;  /* 0x2000000aff577230 */ /* 0x100fe20000004100 */
[----:B------:R-:W-:Y:S01]  /*9c00*/  F2FP.F16.E4M3.UNPACK_B R6, R154 ;  /* 0x0000009aff06723e */ /* 0x000fe200020006ff */
[----:B------:R-:W-:Y:S01]  /*9c10*/  HADD2.F32 R88, -RZ, R10.H1_H1 ;  /* 0x3000000aff587230 */ /* 0x000fe20000004100 */
[----:B------:R-:W-:Y:S01]  /*9c20*/  F2FP.F16.E4M3.UNPACK_B R5, R155 ;  /* 0x0000009bff05723e */ /* 0x000fe200020006ff */
[--C-:B------:R-:W-:Y:S01]  /*9c30*/  HADD2.F32 R91, -RZ, R9.reuse.H0_H0 ;  /* 0x20000009ff5b7230 */ /* 0x100fe20000004100 */
[----:B-1----:R-:W-:Y:S01]  /*9c40*/  F2FP.F16.E4M3.UNPACK_B R4, R156 ;  /* 0x0000009cff04723e */ /* 0x002fe200020006ff */
[----:B------:R-:W-:Y:S01]  /*9c50*/  HADD2.F32 R92, -RZ, R9.H1_H1 ;  /* 0x30000009ff5c7230 */ /* 0x000fe20000004100 */
[-C--:B------:R-:W-:Y:S01]  /*9c60*/  F2FP.F16.E4M3.UNPACK_B R2, R148.reuse ;  /* 0x00000094ff02723e */ /* 0x080fe200020006ff */
[--C-:B------:R-:W-:Y:S01]  /*9c70*/  HADD2.F32 R95, -RZ, R8.reuse.H0_H0 ;  /* 0x20000008ff5f7230 */ /* 0x100fe20000004100 */
[----:B------:R-:W-:Y:S01]  /*9c80*/  F2FP.F16.E4M3.UNPACK_B R148, R148.H1 ;  /* 0x00000094ff94723e */ /* 0x000fe200030006ff */
[----:B------:R-:W-:Y:S01]  /*9c90*/  HADD2.F32 R97, -RZ, R8.H1_H1 ;  /* 0x30000008ff617230 */ /* 0x000fe20000004100 */
[----:B------:R-:W-:Y:S01]  /*9ca0*/  F2FP.F16.E4M3.UNPACK_B R149, R149.H1 ;  /* 0x00000095ff95723e */ /* 0x000fe200030006ff */
[--C-:B------:R-:W-:Y:S01]  /*9cb0*/  HADD2.F32 R98, -RZ, R7.reuse.H0_H0 ;  /* 0x20000007ff627230 */ /* 0x100fe20000004100 */
[----:B------:R-:W-:Y:S01]  /*9cc0*/  F2FP.F16.E4M3.UNPACK_B R150, R150.H1 ;  /* 0x00000096ff96723e */ /* 0x000fe200030006ff */
[----:B------:R-:W-:Y:S01]  /*9cd0*/  HADD2.F32 R101, -RZ, R7.H1_H1 ;  /* 0x30000007ff657230 */ /* 0x000fe20000004100 */
[----:B------:R-:W-:Y:S01]  /*9ce0*/  F2FP.F16.E4M3.UNPACK_B R151, R151.H1 ;  /* 0x00000097ff97723e */ /* 0x000fe200030006ff */
[--C-:B------:R-:W-:Y:S01]  /*9cf0*/  HADD2.F32 R102, -RZ, R6.reuse.H0_H0 ;  /* 0x20000006ff667230 */ /* 0x100fe20000004100 */
[----:B------:R-:W-:Y:S01]  /*9d00*/  F2FP.F16.E4M3.UNPACK_B R138, R163 ;  /* 0x000000a3ff8a723e */ /* 0x000fe200020006ff */
[----:B------:R-:W-:Y:S01]  /*9d10*/  HADD2.F32 R105, -RZ, R6.H1_H1 ;  /* 0x30000006ff697230 */ /* 0x000fe20000004100 */
[----:B------:R-:W-:Y:S01]  /*9d20*/  R2UR UR5, R193 ;  /* 0x00000000c10572ca */ /* 0x000fe200000e0000 */
[--C-:B------:R-:W-:Y:S01]  /*9d30*/  HADD2.F32 R106, -RZ, R5.reuse.H0_H0 ;  /* 0x20000005ff6a7230 */ /* 0x100fe20000004100 */
[----:B------:R-:W-:Y:S01]  /*9d40*/  F2FP.F16.E4M3.UNPACK_B R116, R157 ;  /* 0x0000009dff74723e */ /* 0x000fe200020006ff */
[----:B------:R-:W-:Y:S01]  /*9d50*/  HADD2.F32 R109, -RZ, R5.H1_H1 ;  /* 0x30000005ff6d7230 */ /* 0x000fe20000004100 */
[----:B------:R-:W-:Y:S01]  /*9d60*/  F2FP.F16.E4M3.UNPACK_B R120, R158 ;  /* 0x0000009eff78723e */ /* 0x000fe200020006ff */
[--C-:B------:R-:W-:Y:S01]  /*9d70*/  HADD2.F32 R110, -RZ, R4.reuse.H0_H0 ;  /* 0x20000004ff6e7230 */ /* 0x100fe20000004100 */
[----:B------:R-:W-:Y:S01]  /*9d80*/  F2FP.F16.E4M3.UNPACK_B R124, R159 ;  /* 0x0000009fff7c723e */ /* 0x000fe200020006ff */
[----:B------:R-:W-:Y:S01]  /*9d90*/  HADD2.F32 R113, -RZ, R4.H1_H1 ;  /* 0x30000004ff717230 */ /* 0x000fe20000004100 */
[----:B------:R-:W-:Y:S01]  /*9da0*/  F2FP.F16.E4M3.UNPACK_B R128, R160 ;  /* 0x000000a0ff80723e */ /* 0x000fe200020006ff */
[----:B------:R-:W1:Y:S01]  /*9db0*/  LDTM.x64 R4, tmem[UR4+0xc0] ;  /* 0x0000c004000479ee */ /* 0x000e620008340000 */
[--C-:B------:R-:W-:Y:S01]  /*9dc0*/  HADD2.F32 R0, -RZ, R2.reuse.H0_H0 ;  /* 0x20000002ff007230 */ /* 0x100fe20000004100 */
[----:B------:R-:W-:Y:S01]  /*9dd0*/  NOP ;  /* 0x0000000000007918 */ /* 0x000fe20000000000 */
[----:B------:R-:W-:Y:S01]  /*9de0*/  HADD2.F32 R2, -RZ, R2.H1_H1 ;  /* 0x30000002ff027230 */ /* 0x000fe20000004100 */
[----:B------:R-:W-:Y:S01]  /*9df0*/  UIADD3 UR5, UPT, UPT, UR5, 0xb0, URZ ;  /* 0x000000b005057890 */ /* 0x000fe2000fffe0ff */
[--C-:B------:R-:W-:Y:S01]  /*9e00*/  HADD2.F32 R86, -RZ, R149.reuse.H1_H1 ;  /* 0x30000095ff567230 */ /* 0x100fe20000004100 */
[----:B------:R-:W-:Y:S01]  /*9e10*/  F2FP.F16.E4M3.UNPACK_B R132, R161 ;  /* 0x000000a1ff84723e */ /* 0x000fe200020006ff */
[--C-:B------:R-:W-:Y:S01]  /*9e20*/  HADD2.F32 R114, -RZ, R116.reuse.H0_H0 ;  /* 0x20000074ff727230 */ /* 0x100fe20000004100 */
[----:B------:R-:W-:Y:S01]  /*9e30*/  UPRMT UR5, UR37, 0x654, UR5 ;  /* 0x0000065425057896 */ /* 0x000fe20008000005 */
[----:B------:R-:W-:Y:S01]  /*9e40*/  HADD2.F32 R117, -RZ, R116.H1_H1 ;  /* 0x30000074ff757230 */ /* 0x000fe20000004100 */
[----:B------:R-:W-:Y:S01]  /*9e50*/  F2FP.F16.E4M3.UNPACK_B R136, R162 ;  /* 0x000000a2ff88723e */ /* 0x000fe200020006ff */
[--C-:B------:R-:W-:Y:S01]  /*9e60*/  HADD2.F32 R118, -RZ, R120.reuse.H0_H0 ;  /* 0x20000078ff767230 */ /* 0x100fe20000004100 */
[----:B------:R-:W-:Y:S01]  /*9e70*/  F2FP.F16.E4M3.UNPACK_B R152, R152.H1 ;  /* 0x00000098ff98723e */ /* 0x000fe200030006ff */
[----:B------:R-:W-:Y:S01]  /*9e80*/  HADD2.F32 R121, -RZ, R120.H1_H1 ;  /* 0x30000078ff797230 */ /* 0x000fe20000004100 */
[----:B------:R-:W-:Y:S01]  /*9e90*/  F2FP.F16.E4M3.UNPACK_B R153, R153.H1 ;  /* 0x00000099ff99723e */ /* 0x000fe200030006ff */
[--C-:B------:R-:W-:Y:S01]  /*9ea0*/  HADD2.F32 R122, -RZ, R124.reuse.H0_H0 ;  /* 0x2000007cff7a7230 */ /* 0x100fe20000004100 */
[----:B------:R-:W-:Y:S01]  /*9eb0*/  F2FP.F16.E4M3.UNPACK_B R154, R154.H1 ;  /* 0x0000009aff9a723e */ /* 0x000fe200030006ff */
[----:B-1----:R-:W-:Y:S01]  /*9ec0*/  SYNCS.ARRIVE.TRANS64.RED.A1T0 RZ, [UR5], RZ ;  /* 0x000000ffffff79a7 */ /* 0x002fe20008100405 */
[----:B------:R-:W-:Y:S01]  /*9ed0*/  HADD2.F32 R125, -RZ, R124.H1_H1 ;  /* 0x3000007cff7d7230 */ /* 0x000fe20000004100 */
[----:B------:R-:W-:Y:S01]  /*9ee0*/  F2FP.F16.E4M3.UNPACK_B R155, R155.H1 ;  /* 0x0000009bff9b723e */ /* 0x000fe200030006ff */
[--C-:B------:R-:W-:Y:S01]  /*9ef0*/  HADD2.F32 R126, -RZ, R128.reuse.H0_H0 ;  /* 0x20000080ff7e7230 */ /* 0x100fe20000004100 */
[----:B------:R-:W-:Y:S01]  /*9f00*/  F2FP.F16.E4M3.UNPACK_B R156, R156.H1 ;  /* 0x0000009cff9c723e */ /* 0x000fe200030006ff */
[----:B------:R-:W-:Y:S01]  /*9f10*/  HADD2.F32 R129, -RZ, R128.H1_H1 ;  /* 0x30000080ff817230 */ /* 0x000fe20000004100 */
[----:B------:R-:W-:Y:S01]  /*9f20*/  F2FP.F16.E4M3.UNPACK_B R157, R157.H1 ;  /* 0x0000009dff9d723e */ /* 0x000fe200030006ff */
[C---:B------:R-:W-:Y:S01]  /*9f30*/  FMUL R4, R78.reuse, R4 ;  /* 0x000000044e047220 */ /* 0x040fe20000400000 */
[C---:B------:R-:W-:Y:S01]  /*9f40*/  FMUL R5, R78.reuse, R5 ;  /* 0x000000054e057220 */ /* 0x040fe20000400000 */
[----:B------:R-:W-:Y:S02]  /*9f50*/  HADD2.F32 R3, -RZ, R148.H0_H0 ;  /* 0x20000094ff037230 */ /* 0x000fe40000004100 */
        /* <DEDUP_REMOVED lines=11> */
[----:B------:R-:W-:Y:S02]  /*a010*/  HADD2.F32 R130, -RZ, R132.H0_H0 ;  /* 0x20000084ff827230 */ /* 0x000fe40000004100 */
[C---:B------:R-:W-:Y:S01]  /*a020*/  FMUL R6, R78.reuse, R6 ;  /* 0x000000064e067220 */ /* 0x040fe20000400000 */
[----:B------:R-:W-:Y:S02]  /*a030*/  HADD2.F32 R82, -RZ, R148.H1_H1 ;  /* 0x30000094ff527230 */ /* 0x000fe40000004100 */
[C---:B------:R-:W-:Y:S01]  /*a040*/  FMUL R7, R78.reuse, R7 ;  /* 0x000000074e077220 */ /* 0x040fe20000400000 */
[----:B------:R-:W-:Y:S02]  /*a050*/  HADD2.F32 R85, -RZ, R149.H0_H0 ;  /* 0x20000095ff557230 */ /* 0x000fe40000004100 */
[C---:B------:R-:W-:Y:S01]  /*a060*/  FFMA R6, R81.reuse, R3, R6 ;  /* 0x0000000351067223 */ /* 0x040fe20000000006 */
[----:B------:R-:W-:Y:S02]  /*a070*/  HADD2.F32 R133, -RZ, R132.H1_H1 ;  /* 0x30000084ff857230 */ /* 0x000fe40000004100 */
[C---:B------:R-:W-:Y:S01]  /*a080*/  FFMA R7, R81.reuse, R82, R7 ;  /* 0x0000005251077223 */ /* 0x040fe20000000007 */
[C---:B------:R-:W-:Y:S01]  /*a090*/  FFMA R8, R81.reuse, R83, R8 ;  /* 0x0000005351087223 */ /* 0x040fe20000000008 */
[C---:B------:R-:W-:Y:S01]  /*a0a0*/  FFMA R9, R81.reuse, R84, R9 ;  /* 0x0000005451097223 */ /* 0x040fe20000000009 */
[--C-:B------:R-:W-:Y:S02]  /*a0b0*/  HADD2.F32 R82, -RZ, R138.reuse.H0_H0 ;  /* 0x2000008aff527230 */ /* 0x100fe40000004100 */
[C---:B------:R-:W-:Y:S01]  /*a0c0*/  FMUL R10, R78.reuse, R10 ;  /* 0x0000000a4e0a7220 */ /* 0x040fe20000400000 */
[----:B------:R-:W-:Y:S02]  /*a0d0*/  HADD2.F32 R83, -RZ, R138.H1_H1 ;  /* 0x3000008aff537230 */ /* 0x000fe40000004100 */
[C---:B------:R-:W-:Y:S01]  /*a0e0*/  FMUL R11, R78.reuse, R11 ;  /* 0x0000000b4e0b7220 */ /* 0x040fe20000400000 */
[----:B------:R-:W-:Y:S02]  /*a0f0*/  HADD2.F32 R89, -RZ, R150.H0_H0 ;  /* 0x20000096ff597230 */ /* 0x000fe40000004100 */
[C---:B------:R-:W-:Y:S01]  /*a100*/  FFMA R10, R81.reuse, R85, R10 ;  /* 0x00000055510a7223 */ /* 0x040fe2000000000a */
[--C-:B------:R-:W-:Y:S02]  /*a110*/  HADD2.F32 R134, -RZ, R136.reuse.H0_H0 ;  /* 0x20000088ff867230 */ /* 0x100fe40000004100 */
[C---:B------:R-:W-:Y:S01]  /*a120*/  FFMA R11, R81.reuse, R86, R11 ;  /* 0x00000056510b7223 */ /* 0x040fe2000000000b */
[C---:B------:R-:W-:Y:S01]  /*a130*/  FFMA R12, R81.reuse, R87, R12 ;  /* 0x00000057510c7223 */ /* 0x040fe2000000000c */
[----:B------:R-:W-:Y:S01]  /*a140*/  FFMA R13, R81, R88, R13 ;  /* 0x00000058510d7223 */ /* 0x000fe2000000000d */
[----:B------:R-:W-:Y:S01]  /*a150*/  F2FP.SATFINITE.E4M3.F32.PACK_AB_MERGE_C R86, R7, R6, RZ ;  /* 0x000000060756723e */ /* 0x000fe200048070ff */
[C---:B------:R-:W-:Y:S01]  /*a160*/  FMUL R7, R78.reuse, R24 ;  /* 0x000000184e077220 */ /* 0x040fe20000400000 */
[----:B------:R-:W-:Y:S01]  /*a170*/  F2FP.SATFINITE.E4M3.F32.PACK_AB_MERGE_C R138, R11, R10, RZ ;  /* 0x0000000a0b8a723e */ /* 0x000fe200048070ff */
[C---:B------:R-:W-:Y:S01]  /*a180*/  FMUL R10, R78.reuse, R25 ;  /* 0x000000194e0a7220 */ /* 0x040fe20000400000 */
[C---:B------:R-:W-:Y:S01]  /*a190*/  FMUL R25, R78.reuse, R32 ;  /* 0x000000204e197220 */ /* 0x040fe20000400000 */
[----:B------:R-:W-:Y:S02]  /*a1a0*/  HADD2.F32 R137, -RZ, R136.H1_H1 ;  /* 0x30000088ff897230 */ /* 0x000fe40000004100 */
[C---:B------:R-:W-:Y:S01]  /*a1b0*/  FMUL R14, R78.reuse, R14 ;  /* 0x0000000e4e0e7220 */ /* 0x040fe20000400000 */
[----:B------:R-:W-:Y:S02]  /*a1c0*/  HADD2.F32 R90, -RZ, R150.H1_H1 ;  /* 0x30000096ff5a7230 */ /* 0x000fe40000004100 */
[C---:B------:R-:W-:Y:S01]  /*a1d0*/  FMUL R15, R78.reuse, R15 ;  /* 0x0000000f4e0f7220 */ /* 0x040fe20000400000 */
[--C-:B------:R-:W-:Y:S02]  /*a1e0*/  HADD2.F32 R93, -RZ, R151.reuse.H0_H0 ;  /* 0x20000097ff5d7230 */ /* 0x100fe40000004100 */
[C---:B------:R-:W-:Y:S01]  /*a1f0*/  FFMA R14, R81.reuse, R89, R14 ;  /* 0x00000059510e7223 */ /* 0x040fe2000000000e */
[----:B------:R-:W-:Y:S02]  /*a200*/  HADD2.F32 R94, -RZ, R151.H1_H1 ;  /* 0x30000097ff5e7230 */ /* 0x000fe40000004100 */
[C---:B------:R-:W-:Y:S01]  /*a210*/  FFMA R15, R81.reuse, R90, R15 ;  /* 0x0000005a510f7223 */ /* 0x040fe2000000000f */
[C---:B------:R-:W-:Y:S01]  /*a220*/  FFMA R16, R81.reuse, R91, R16 ;  /* 0x0000005b51107223 */ /* 0x040fe20000000010 */
[----:B------:R-:W-:Y:S01]  /*a230*/  FFMA R17, R81, R92, R17 ;  /* 0x0000005c51117223 */ /* 0x000fe20000000011 */
[C---:B------:R-:W-:Y:S01]  /*a240*/  FMUL R18, R78.reuse, R18 ;  /* 0x000000124e127220 */ /* 0x040fe20000400000 */
[C---:B------:R-:W-:Y:S01]  /*a250*/  FMUL R19, R78.reuse, R19 ;  /* 0x000000134e137220 */ /* 0x040fe20000400000 */
[--C-:B------:R-:W-:Y:S01]  /*a260*/  HADD2.F32 R96, -RZ, R152.reuse.H0_H0 ;  /* 0x20000098ff607230 */ /* 0x100fe20000004100 */
[----:B------:R-:W-:Y:S01]  /*a270*/  F2FP.SATFINITE.E4M3.F32.PACK_AB_MERGE_C R14, R15, R14, RZ ;  /* 0x0000000e0f0e723e */ /* 0x000fe200048070ff */
[C---:B------:R-:W-:Y:S01]  /*a280*/  FFMA R18, R81.reuse, R93, R18 ;  /* 0x0000005d51127223 */ /* 0x040fe20000000012 */
[C---:B------:R-:W-:Y:S01]  /*a290*/  FFMA R19, R81.reuse, R94, R19 ;  /* 0x0000005e51137223 */ /* 0x040fe20000000013 */
[C---:B------:R-:W-:Y:S01]  /*a2a0*/  FFMA R0, R81.reuse, R95, R0 ;  /* 0x0000005f51007223 */ /* 0x040fe20000000000 */
[----:B------:R-:W-:Y:S01]  /*a2b0*/  FFMA R2, R81, R97, R2 ;  /* 0x0000006151027223 */ /* 0x000fe20000000002 */
[----:B------:R-:W-:Y:S02]  /*a2c0*/  HADD2.F32 R99, -RZ, R152.H1_H1 ;  /* 0x30000098ff637230 */ /* 0x000fe40000004100 */
[C---:B------:R-:W-:Y:S01]  /*a2d0*/  FMUL R3, R78.reuse, R22 ;  /* 0x000000164e037220 */ /* 0x040fe20000400000 */
[----:B------:R-:W-:Y:S01]  /*a2e0*/  F2FP.SATFINITE.E4M3.F32.PACK_AB_MERGE_C R18, R19, R18, RZ ;  /* 0x000000121312723e */ /* 0x000fe200048070ff */
[C---:B------:R-:W-:Y:S01]  /*a2f0*/  FMUL R22, R78.reuse, R29 ;  /* 0x0000001d4e167220 */ /* 0x040fe20000400000 */
[C---:B------:R-:W-:Y:S01]  /*a300*/  FMUL R29, R78.reuse, R36 ;  /* 0x000000244e1d7220 */ /* 0x040fe20000400000 */
[C---:B------:R-:W-:Y:S01]  /*a310*/  FFMA R3, R81.reuse, R96, R3 ;  /* 0x0000006051037223 */ /* 0x040fe20000000003 */
[C---:B------:R-:W-:Y:S01]  /*a320*/  FMUL R6, R78.reuse, R23 ;  /* 0x000000174e067220 */ /* 0x040fe20000400000 */
[--C-:B------:R-:W-:Y:S02]  /*a330*/  HADD2.F32 R100, -RZ, R153.reuse.H0_H0 ;  /* 0x20000099ff647230 */ /* 0x100fe40000004100 */
[C---:B------:R-:W-:Y:S01]  /*a340*/  FMUL R11, R78.reuse, R26 ;  /* 0x0000001a4e0b7220 */ /* 0x040fe20000400000 */
[----:B------:R-:W-:Y:S02]  /*a350*/  HADD2.F32 R103, -RZ, R153.H1_H1 ;  /* 0x30000099ff677230 */ /* 0x000fe40000004100 */
[C---:B------:R-:W-:Y:S01]  /*a360*/  FFMA R6, R81.reuse, R99, R6 ;  /* 0x0000006351067223 */ /* 0x040fe20000000006 */
[C---:B------:R-:W-:Y:S01]  /*a370*/  FFMA R7, R81.reuse, R98, R7 ;  /* 0x0000006251077223 */ /* 0x040fe20000000007 */
[C---:B------:R-:W-:Y:S01]  /*a380*/  FFMA R10, R81.reuse, R101, R10 ;  /* 0x00000065510a7223 */ /* 0x040fe2000000000a */
[C---:B------:R-:W-:Y:S01]  /*a390*/  FFMA R11, R81.reuse, R100, R11 ;  /* 0x00000064510b7223 */ /* 0x040fe2000000000b */
[----:B------:R-:W-:Y:S01]  /*a3a0*/  FMUL R26, R78, R33 ;  /* 0x000000214e1a7220 */ /* 0x000fe20000400000 */
[----:B------:R-:W-:Y:S01]  /*a3b0*/  F2FP.SATFINITE.E4M3.F32.PACK_AB_MERGE_C R3, R6, R3, RZ ;  /* 0x000000030603723e */ /* 0x000fe200048070ff */
[C---:B------:R-:W-:Y:S01]  /*a3c0*/  FMUL R33, R78.reuse, R40 ;  /* 0x000000284e217220 */ /* 0x040fe20000400000 */
        /* <DEDUP_REMOVED lines=8> */
[C---:B------:R-:W-:Y:S01]  /*a450*/  FMUL R30, R78.reuse, R37 ;  /* 0x000000254e1e7220 */ /* 0x040fe20000400000 */
[C---:B------:R-:W-:Y:S01]  /*a460*/  FMUL R37, R78.reuse, R44 ;  /* 0x0000002c4e257220 */ /* 0x040fe20000400000 */
[C---:B------:R-:W-:Y:S01]  /*a470*/  FMUL R24, R78.reuse, R31 ;  /* 0x0000001f4e187220 */ /* 0x040fe20000400000 */
[----:B------:R-:W-:Y:S01]  /*a480*/  F2FP.F16.E4M3.UNPACK_B R158, R158.H1 ;  /* 0x0000009eff9e723e */ /* 0x000fe200030006ff */
[--C-:B------:R-:W-:Y:S02]  /*a490*/  HADD2.F32 R108, -RZ, R155.reuse.H0_H0 ;  /* 0x2000009bff6c7230 */ /* 0x100fe40000004100 */
[----:B------:R-:W-:Y:S01]  /*a4a0*/  FMUL R27, R78, R34 ;  /* 0x000000224e1b7220 */ /* 0x000fe20000400000 */
[----:B------:R-:W-:Y:S02]  /*a4b0*/  HADD2.F32 R111, -RZ, R155.H1_H1 ;  /* 0x3000009bff6f7230 */ /* 0x000fe40000004100 */
[C---:B------:R-:W-:Y:S01]  /*a4c0*/  FFMA R24, R81.reuse, R107, R24 ;  /* 0x0000006b51187223 */ /* 0x040fe20000000018 */
[----:B------:R-:W-:Y:S01]  /*a4d0*/  F2FP.F16.E4M3.UNPACK_B R159, R159.H1 ;  /* 0x0000009fff9f723e */ /* 0x000fe200030006ff */
[C---:B------:R-:W-:Y:S01]  /*a4e0*/  FFMA R25, R81.reuse, R106, R25 ;  /* 0x0000006a51197223 */ /* 0x040fe20000000019 */
[C---:B------:R-:W-:Y:S01]  /*a4f0*/  FFMA R26, R81.reuse, R109, R26 ;  /* 0x0000006d511a7223 */ /* 0x040fe2000000001a */
[----:B------:R-:W-:Y:S01]  /*a500*/  F2FP.F16.E4M3.UNPACK_B R160, R160.H1 ;  /* 0x000000a0ffa0723e */ /* 0x000fe200030006ff */
[C---:B------:R-:W-:Y:S01]  /*a510*/  FFMA R27, R81.reuse, R108, R27 ;  /* 0x0000006c511b7223 */ /* 0x040fe2000000001b */
[----:B------:R-:W-:Y:S01]  /*a520*/  F2FP.SATFINITE.E4M3.F32.PACK_AB_MERGE_C R6, R24, R23, RZ ;  /* 0x000000171806723e */ /* 0x000fe200048070ff */
[C---:B------:R-:W-:Y:S01]  /*a530*/  FMUL R34, R78.reuse, R41 ;  /* 0x000000294e227220 */ /* 0x040fe20000400000 */
[C---:B------:R-:W-:Y:S01]  /*a540*/  FMUL R41, R78.reuse, R48 ;  /* 0x000000304e297220 */ /* 0x040fe20000400000 */
[----:B------:R-:W-:Y:S01]  /*a550*/  FMUL R28, R78, R35 ;  /* 0x000000234e1c7220 */ /* 0x000fe20000400000 */
[----:B------:R-:W-:Y:S01]  /*a560*/  F2FP.F16.E4M3.UNPACK_B R161, R161.H1 ;  /* 0x000000a1ffa1723e */ /* 0x000fe200030006ff */
[--C-:B------:R-:W-:Y:S01]  /*a570*/  HADD2.F32 R112, -RZ, R156.reuse.H0_H0 ;  /* 0x2000009cff707230 */ /* 0x100fe20000004100 */
[----:B------:R-:W-:Y:S01]  /*a580*/  F2FP.SATFINITE.E4M3.F32.PACK_AB_MERGE_C R6, R22, R21, R6 ;  /* 0x000000151606723e */ /* 0x000fe20004807006 */
[C---:B------:R-:W-:Y:S01]  /*a590*/  FFMA R28, R81.reuse, R111, R28 ;  /* 0x0000006f511c7223 */ /* 0x040fe2000000001c */
[C---:B------:R-:W-:Y:S01]  /*a5a0*/  FFMA R29, R81.reuse, R110, R29 ;  /* 0x0000006e511d7223 */ /* 0x040fe2000000001d */
[C---:B------:R-:W-:Y:S01]  /*a5b0*/  FFMA R30, R81.reuse, R113, R30 ;  /* 0x00000071511e7223 */ /* 0x040fe2000000001e */
[----:B------:R-:W-:Y:S02]  /*a5c0*/  HADD2.F32 R115, -RZ, R156.H1_H1 ;  /* 0x3000009cff737230 */ /* 0x000fe40000004100 */
[C---:B------:R-:W-:Y:S01]  /*a5d0*/  FMUL R31, R78.reuse, R38 ;  /* 0x000000264e1f7220 */ /* 0x040fe20000400000 */
[----:B------:R-:W-:Y:S01]  /*a5e0*/  F2FP.F16.E4M3.UNPACK_B R162, R162.H1 ;  /* 0x000000a2ffa2723e */ /* 0x000fe200030006ff */
[C---:B------:R-:W-:Y:S01]  /*a5f0*/  FMUL R38, R78.reuse, R45 ;  /* 0x0000002d4e267220 */ /* 0x040fe20000400000 */
[C---:B------:R-:W-:Y:S01]  /*a600*/  FMUL R45, R78.reuse, R52 ;  /* 0x000000344e2d7220 */ /* 0x040fe20000400000 */
[----:B------:R-:W-:Y:S01]  /*a610*/  F2FP.F16.E4M3.UNPACK_B R163, R163.H1 ;  /* 0x000000a3ffa3723e */ /* 0x000fe200030006ff */
[----:B------:R-:W-:Y:S01]  /*a620*/  FFMA R31, R81, R112, R31 ;  /* 0x00000070511f7223 */ /* 0x000fe2000000001f */
[----:B------:R-:W-:Y:S01]  /*a630*/  FMUL R52, R78, R59 ;  /* 0x0000003b4e347220 */ /* 0x000fe20000400000 */
[----:B------:R-:W-:Y:S01]  /*a640*/  IADD3 R76, PT, PT, R76, 0x1, RZ ;  /* 0x000000014c4c7810 */ /* 0x000fe20007ffe0ff */
[C---:B------:R-:W-:Y:S01]  /*a650*/  FMUL R59, R78.reuse, R66 ;  /* 0x000000424e3b7220 */ /* 0x040fe20000400000 */
[----:B------:R-:W-:Y:S01]  /*a660*/  F2FP.SATFINITE.E4M3.F32.PACK_AB_MERGE_C R66, R13, R12, R14 ;  /* 0x0000000c0d42723e */ /* 0x000fe2000480700e */
[C---:B------:R-:W-:Y:S01]  /*a670*/  FMUL R32, R78.reuse, R39 ;  /* 0x000000274e207220 */ /* 0x040fe20000400000 */
[--C-:B------:R-:W-:Y:S02]  /*a680*/  HADD2.F32 R116, -RZ, R157.reuse.H0_H0 ;  /* 0x2000009dff747230 */ /* 0x100fe40000004100 */
[C---:B------:R-:W-:Y:S01]  /*a690*/  FMUL R35, R78.reuse, R42 ;  /* 0x0000002a4e237220 */ /* 0x040fe20000400000 */
[----:B------:R-:W-:Y:S02]  /*a6a0*/  HADD2.F32 R119, -RZ, R157.H1_H1 ;  /* 0x3000009dff777230 */ /* 0x000fe40000004100 */
[C---:B------:R-:W-:Y:S01]  /*a6b0*/  FFMA R32, R81.reuse, R115, R32 ;  /* 0x0000007351207223 */ /* 0x040fe20000000020 */
[----:B------:R-:W-:Y:S01]  /*a6c0*/  FMUL R36, R78, R43 ;  /* 0x0000002b4e247220 */ /* 0x000fe20000400000 */
[C---:B------:R-:W-:Y:S01]  /*a6d0*/  FFMA R33, R81.reuse, R114, R33 ;  /* 0x0000007251217223 */ /* 0x040fe20000000021 */
[C---:B------:R-:W-:Y:S01]  /*a6e0*/  FFMA R34, R81.reuse, R117, R34 ;  /* 0x0000007551227223 */ /* 0x040fe20000000022 */
[--C-:B------:R-:W-:Y:S01]  /*a6f0*/  HADD2.F32 R120, -RZ, R158.reuse.H0_H0 ;  /* 0x2000009eff787230 */ /* 0x100fe20000004100 */
[----:B------:R-:W-:Y:S01]  /*a700*/  F2FP.SATFINITE.E4M3.F32.PACK_AB_MERGE_C R32, R32, R31, RZ ;  /* 0x0000001f2020723e */ /* 0x000fe200048070ff */
[C---:B------:R-:W-:Y:S01]  /*a710*/  FFMA R35, R81.reuse, R116, R35 ;  /* 0x0000007451237223 */ /* 0x040fe20000000023 */
[----:B------:R-:W-:Y:S02]  /*a720*/  HADD2.F32 R123, -RZ, R158.H1_H1 ;  /* 0x3000009eff7b7230 */ /* 0x000fe40000004100 */
[----:B------:R-:W-:Y:S01]  /*a730*/  FMUL R39, R78, R46 ;  /* 0x0000002e4e277220 */ /* 0x000fe20000400000 */
[----:B------:R-:W-:Y:S01]  /*a740*/  F2FP.SATFINITE.E4M3.F32.PACK_AB_MERGE_C R32, R30, R29, R32 ;  /* 0x0000001d1e20723e */ /* 0x000fe20004807020 */
[C---:B------:R-:W-:Y:S01]  /*a750*/  FFMA R36, R81.reuse, R119, R36 ;  /* 0x0000007751247223 */ /* 0x040fe20000000024 */
[C---:B------:R-:W-:Y:S01]  /*a760*/  FMUL R40, R78.reuse, R47 ;  /* 0x0000002f4e287220 */ /* 0x040fe20000400000 */
[C---:B------:R-:W-:Y:S01]  /*a770*/  FFMA R37, R81.reuse, R118, R37 ;  /* 0x0000007651257223 */ /* 0x040fe20000000025 */
[C---:B------:R-:W-:Y:S01]  /*a780*/  FFMA R38, R81.reuse, R121, R38 ;  /* 0x0000007951267223 */ /* 0x040fe20000000026 */
[C---:B------:R-:W-:Y:S01]  /*a790*/  FMUL R42, R78.reuse, R49 ;  /* 0x000000314e2a7220 */ /* 0x040fe20000400000 */
        /* <DEDUP_REMOVED lines=8> */
[C---:B------:R-:W-:Y:S01]  /*a820*/  FMUL R57, R78.reuse, R64 ;  /* 0x000000404e397220 */ /* 0x040fe20000400000 */
[----:B------:R-:W-:Y:S01]  /*a830*/  FFMA R42, R81, R125, R42 ;  /* 0x0000007d512a7223 */ /* 0x000fe2000000002a */
[C---:B------:R-:W-:Y:S01]  /*a840*/  FMUL R46, R78.reuse, R53 ;  /* 0x000000354e2e7220 */ /* 0x040fe20000400000 */
[--C-:B------:R-:W-:Y:S01]  /*a850*/  HADD2.F32 R128, -RZ, R160.reuse.H0_H0 ;  /* 0x200000a0ff807230 */ /* 0x100fe20000004100 */
[----:B------:R-:W-:Y:S01]  /*a860*/  F2FP.SATFINITE.E4M3.F32.PACK_AB_MERGE_C R64, R5, R4, R86 ;  /* 0x000000040540723e */ /* 0x000fe20004807056 */
[C---:B------:R-:W-:Y:S01]  /*a870*/  FMUL R51, R78.reuse, R58 ;  /* 0x0000003a4e337220 */ /* 0x040fe20000400000 */
[C---:B------:R-:W-:Y:S01]  /*a880*/  FMUL R53, R78.reuse, R60 ;  /* 0x0000003c4e357220 */ /* 0x040fe20000400000 */
[C---:B------:R-:W-:Y:S01]  /*a890*/  FFMA R43, R81.reuse, R124, R43 ;  /* 0x0000007c512b7223 */ /* 0x040fe2000000002b */
[----:B------:R-:W-:Y:S02]  /*a8a0*/  HADD2.F32 R131, -RZ, R160.H1_H1 ;  /* 0x300000a0ff837230 */ /* 0x000fe40000004100 */
[C---:B------:R-:W-:Y:S01]  /*a8b0*/  FMUL R47, R78.reuse, R54 ;  /* 0x000000364e2f7220 */ /* 0x040fe20000400000 */
[C---:B------:R-:W-:Y:S01]  /*a8c0*/  FMUL R58, R78.reuse, R65 ;  /* 0x000000414e3a7220 */ /* 0x040fe20000400000 */
[----:B------:R-:W-:Y:S01]  /*a8d0*/  FMUL R60, R78, R67 ;  /* 0x000000434e3c7220 */ /* 0x000fe20000400000 */
[----:B------:R-:W-:Y:S01]  /*a8e0*/  F2FP.SATFINITE.E4M3.F32.PACK_AB_MERGE_C R5, R20, R11, RZ ;  /* 0x0000000b1405723e */ /* 0x000fe200048070ff */
[----:B------:R-:W-:Y:S01]  /*a8f0*/  FFMA R44, R81, R127, R44 ;  /* 0x0000007f512c7223 */ /* 0x000fe2000000002c */
[C---:B------:R-:W-:Y:S01]  /*a900*/  FMUL R48, R78.reuse, R55 ;  /* 0x000000374e307220 */ /* 0x040fe20000400000 */
[----:B------:R-:W-:Y:S01]  /*a910*/  F2FP.SATFINITE.E4M3.F32.PACK_AB_MERGE_C R65, R9, R8, R138 ;  /* 0x000000080941723e */ /* 0x000fe2000480708a */
[----:B------:R-:W-:Y:S01]  /*a920*/  FFMA R45, R81, R126, R45 ;  /* 0x0000007e512d7223 */ /* 0x000fe2000000002d */
[----:B------:R-:W-:Y:S01]  /*a930*/  F2FP.SATFINITE.E4M3.F32.PACK_AB_MERGE_C R67, R17, R16, R18 ;  /* 0x000000101143723e */ /* 0x000fe20004807012 */
[----:B------:R-:W-:Y:S01]  /*a940*/  FMUL R49, R78, R56 ;  /* 0x000000384e317220 */ /* 0x000fe20000400000 */
[C---:B------:R-:W-:Y:S01]  /*a950*/  FFMA R46, R81.reuse, R129, R46 ;  /* 0x00000081512e7223 */ /* 0x040fe2000000002e */
[--C-:B------:R-:W-:Y:S02]  /*a960*/  HADD2.F32 R132, -RZ, R161.reuse.H0_H0 ;  /* 0x200000a1ff847230 */ /* 0x100fe40000004100 */
[C---:B------:R-:W-:Y:S01]  /*a970*/  FFMA R47, R81.reuse, R128, R47 ;  /* 0x00000080512f7223 */ /* 0x040fe2000000002f */
[----:B------:R1:W-:Y:S01]  /*a980*/  STS.128 [R172+UR49+0xa200], R64 ;  /* 0x00a20040ac007988 */ /* 0x0003e20008000c31 */
[----:B------:R-:W-:Y:S01]  /*a990*/  HADD2.F32 R135, -RZ, R161.H1_H1 ;  /* 0x300000a1ff877230 */ /* 0x000fe20000004100 */
[----:B------:R-:W-:Y:S01]  /*a9a0*/  F2FP.SATFINITE.E4M3.F32.PACK_AB_MERGE_C R5, R10, R7, R5 ;  /* 0x000000070a05723e */ /* 0x000fe20004807005 */
[C---:B------:R-:W-:Y:S01]  /*a9b0*/  FFMA R48, R81.reuse, R131, R48 ;  /* 0x0000008351307223 */ /* 0x040fe20000000030 */
[----:B------:R-:W-:Y:S01]  /*a9c0*/  F2FP.SATFINITE.E4M3.F32.PACK_AB_MERGE_C R7, R28, R27, RZ ;  /* 0x0000001b1c07723e */ /* 0x000fe200048070ff */
        /* <DEDUP_REMOVED lines=8> */
[----:B------:R-:W-:Y:S01]  /*aa50*/  FMUL R56, R78, R63 ;  /* 0x0000003f4e387220 */ /* 0x000fe20000400000 */
[----:B------:R-:W-:Y:S01]  /*aa60*/  F2FP.SATFINITE.E4M3.F32.PACK_AB_MERGE_C R4, R2, R0, R3 ;  /* 0x000000000204723e */ /* 0x000fe20004807003 */
[C---:B------:R-:W-:Y:S01]  /*aa70*/  FFMA R53, R81.reuse, R134, R53 ;  /* 0x0000008651357223 */ /* 0x040fe20000000035 */
[----:B------:R-:W-:Y:S01]  /*aa80*/  F2FP.SATFINITE.E4M3.F32.PACK_AB_MERGE_C R7, R26, R25, R7 ;  /* 0x000000191a07723e */ /* 0x000fe20004807007 */
[C---:B------:R-:W-:Y:S01]  /*aa90*/  FFMA R54, R81.reuse, R137, R54 ;  /* 0x0000008951367223 */ /* 0x040fe20000000036 */
[--C-:B------:R-:W-:Y:S02]  /*aaa0*/  HADD2.F32 R84, -RZ, R163.reuse.H0_H0 ;  /* 0x200000a3ff547230 */ /* 0x100fe40000004100 */
[C---:B------:R-:W-:Y:S01]  /*aab0*/  FFMA R55, R81.reuse, R136, R55 ;  /* 0x0000008851377223 */ /* 0x040fe20000000037 */
[----:B------:R-:W-:Y:S01]  /*aac0*/  HADD2.F32 R85, -RZ, R163.H1_H1 ;  /* 0x300000a3ff557230 */ /* 0x000fe20000004100 */
[----:B------:R1:W-:Y:S01]  /*aad0*/  STS.128 [R192+0xa010], R4 ;  /* 0x00a01004c0007388 */ /* 0x0003e20000000c00 */
[----:B------:R-:W-:Y:S01]  /*aae0*/  F2FP.SATFINITE.E4M3.F32.PACK_AB_MERGE_C R35, R36, R35, RZ ;  /* 0x000000232423723e */ /* 0x000fe200048070ff */
[C---:B------:R-:W-:Y:S01]  /*aaf0*/  FFMA R56, R81.reuse, R139, R56 ;  /* 0x0000008b51387223 */ /* 0x040fe20000000038 */
[----:B------:R-:W-:Y:S01]  /*ab00*/  F2FP.SATFINITE.E4M3.F32.PACK_AB_MERGE_C R39, R40, R39, RZ ;  /* 0x000000272827723e */ /* 0x000fe200048070ff */
[C---:B------:R-:W-:Y:S01]  /*ab10*/  FFMA R57, R81.reuse, R82, R57 ;  /* 0x0000005251397223 */ /* 0x040fe20000000039 */
[----:B------:R-:W-:Y:S01]  /*ab20*/  F2FP.SATFINITE.E4M3.F32.PACK_AB_MERGE_C R43, R44, R43, RZ ;  /* 0x0000002b2c2b723e */ /* 0x000fe200048070ff */
[C---:B------:R-:W-:Y:S01]  /*ab30*/  FFMA R58, R81.reuse, R83, R58 ;  /* 0x00000053513a7223 */ /* 0x040fe2000000003a */
[C---:B------:R-:W-:Y:S01]  /*ab40*/  FFMA R59, R81.reuse, R84, R59 ;  /* 0x00000054513b7223 */ /* 0x040fe2000000003b */
[----:B------:R-:W-:Y:S01]  /*ab50*/  F2FP.SATFINITE.E4M3.F32.PACK_AB_MERGE_C R33, R34, R33, R35 ;  /* 0x000000212221723e */ /* 0x000fe20004807023 */
        /* <DEDUP_REMOVED lines=11> */
[----:B------:R-:W-:Y:S05]  /*ac10*/  F2FP.SATFINITE.E4M3.F32.PACK_AB_MERGE_C R51, R58, R57, R59 ;  /* 0x000000393a33723e */ /* 0x000fea000480703b */
        /* <DEDUP_REMOVED lines=18> */
.L_x_123:
[----:B------:R-:W-:Y:S05]  /*ad40*/  BSYNC.RECONVERGENT B0 ;  /* 0x0000000000007941 */ /* 0x000fea0003800200 */
.L_x_122:
[----:B------:R-:W-:Y:S01]  /*ad50*/  BAR.SYNC.DEFER_BLOCKING 0x1, 0x80 ;  /* 0x0042000000007b1d */ /* 0x000fe20000010000 */
[----:B------:R-:W-:Y:S01]  /*ad60*/  ISETP.NE.AND P2, PT, R190, RZ, PT ;  /* 0x000000ffbe00720c */ /* 0x000fe20003f45270 */
[----:B------:R-:W-:Y:S01]  /*ad70*/  IMAD.IADD R20, R75, 0x1, R147 ;  /* 0x000000014b147824 */ /* 0x000fe200078e0293 */
[----:B------:R-:W-:Y:S01]  /*ad80*/  ISETP.NE.AND P0, PT, R191, 0x2, PT ;  /* 0x00000002bf00780c */ /* 0x000fe20003f05270 */
[----:B------:R-:W-:Y:S01]  /*ad90*/  IMAD.IADD R21, R77, 0x1, R170 ;  /* 0x000000014d157824 */ /* 0x000fe200078e02aa */
[----:B------:R-:W-:Y:S02]  /*ada0*/  ISETP.NE.AND P1, PT, R76, 0x2, PT ;  /* 0x000000024c00780c */ /* 0x000fe40003f25270 */
[----:B------:R-:W-:Y:S02]  /*adb0*/  SEL R3, RZ, 0x1, P0 ;  /* 0x00000001ff037807 */ /* 0x000fe40000000000 */
[----:B------:R-:W-:Y:S02]  /*adc0*/  SEL R0, RZ, 0x1, P1 ;  /* 0x00000001ff007807 */ /* 0x000fe40000800000 */
[----:B------:R-:W-:Y:S02]  /*add0*/  LOP3.LUT R182, R182, R3, RZ, 0x3c, !PT ;  /* 0x00000003b6b67212 */ /* 0x000fe400078e3cff */
[----:B------:R-:W-:Y:S02]  /*ade0*/  LOP3.LUT R183, R183, R0, RZ, 0x3c, !PT ;  /* 0x00000000b7b77212 */ /* 0x000fe400078e3cff */
[----:B------:R-:W-:Y:S02]  /*adf0*/  @P2 R2UR UR36, R179 ;  /* 0x00000000b32422ca */ /* 0x000fe400000e0000 */
[----:B------:R-:W-:Y:S02]  /*ae00*/  SEL R191, R191, RZ, P0 ;  /* 0x000000ffbfbf7207 */ /* 0x000fe40000000000 */
[----:B------:R-:W-:Y:S01]  /*ae10*/  SEL R76, R76, RZ, P1 ;  /* 0x000000ff4c4c7207 */ /* 0x000fe20000800000 */
[----:B------:R-:W-:Y:S10]  /*ae20*/  @P2 BRA `(.L_x_124) ;  /* 0xffffff9800d82947 */ /* 0x000ff4000383ffff */
[----:B------:R-:W-:Y:S05]  /*ae30*/  EXIT ;  /* 0x000000000000794d */ /* 0x000fea0003800000 */
.L_x_19:
[----:B--2---:R2:W1:Y:S02]  /*ae40*/  SYNCS.PHASECHK.TRANS64.TRYWAIT P0, [R3+URZ+0xd0], R2 ;  /* 0x0000d002030075a7 */ /* 0x00446400080011ff */
[----:B-1----:R-:W-:Y:S05]  /*ae50*/  @!P0 NANOSLEEP.SYNCS 0x989680 ;  /* 0x009896800000895d */ /* 0x002fea0003900000 */
[----:B------:R-:W1:Y:S02]  /*ae60*/  @!P0 SYNCS.PHASECHK.TRANS64 P0, [R3+URZ+0xd0], R2 ;  /* 0x0000d002030085a7 */ /* 0x000e6400080010ff */
[----:B-1----:R-:W-:Y:S05]  /*ae70*/  @!P0 BRA `(.L_x_19) ;  /* 0xfffffffc00f08947 */ /* 0x002fea000383ffff */
[----:B------:R-:W-:Y:S05]  /*ae80*/  BRA `(.L_x_125) ;  /* 0xffffff6400bc7947 */ /* 0x000fea000383ffff */
.L_x_22:
[----:B-1----:R-:W-:-:S07]  /*ae90*/  MOV R2, UR33 ;  /* 0x0000002100027c02 */ /* 0x002fce0008000f00 */
.L_x_126:
[----:B-1----:R1:W2:Y:S02]  /*aea0*/  SYNCS.PHASECHK.TRANS64.TRYWAIT P0, [R2+URZ+0x18], R5 ;  /* 0x00001805020075a7 */ /* 0x0022a400080011ff */
[----:B--2---:R-:W-:Y:S05]  /*aeb0*/  @!P0 NANOSLEEP.SYNCS 0x989680 ;  /* 0x009896800000895d */ /* 0x004fea0003900000 */
[----:B------:R-:W2:Y:S02]  /*aec0*/  @!P0 SYNCS.PHASECHK.TRANS64 P0, [R2+URZ+0x18], R5 ;  /* 0x00001805020085a7 */ /* 0x000ea400080010ff */
[----:B--2---:R-:W-:Y:S05]  /*aed0*/  @!P0 BRA `(.L_x_126) ;  /* 0xfffffffc00f08947 */ /* 0x004fea000383ffff */
[----:B------:R-:W-:Y:S05]  /*aee0*/  BRA `(.L_x_21) ;  /* 0xffffff68000c7947 */ /* 0x000fea000383ffff */
.L_x_28:
[----:B-1----:R-:W-:-:S07]  /*aef0*/  MOV R2, UR17 ;  /* 0x0000001100027c02 */ /* 0x002fce0008000f00 */
.L_x_127:
[----:B-1----:R1:W2:Y:S02]  /*af00*/  SYNCS.PHASECHK.TRANS64.TRYWAIT P0, [R2+URZ+0x18], R5 ;  /* 0x00001805020075a7 */ /* 0x0022a400080011ff */
[----:B--2---:R-:W-:Y:S05]  /*af10*/  @!P0 NANOSLEEP.SYNCS 0x989680 ;  /* 0x009896800000895d */ /* 0x004fea0003900000 */
[----:B------:R-:W2:Y:S02]  /*af20*/  @!P0 SYNCS.PHASECHK.TRANS64 P0, [R2+URZ+0x18], R5 ;  /* 0x00001805020085a7 */ /* 0x000ea400080010ff */
[----:B--2---:R-:W-:Y:S05]  /*af30*/  @!P0 BRA `(.L_x_127) ;  /* 0xfffffffc00f08947 */ /* 0x004fea000383ffff */
[----:B------:R-:W-:Y:S05]  /*af40*/  BRA `(.L_x_27) ;  /* 0xffffff6800b47947 */ /* 0x000fea000383ffff */
.L_x_32:
[----:B-1----:R1:W2:Y:S02]  /*af50*/  SYNCS.PHASECHK.TRANS64.TRYWAIT P0, [R2+URZ+0x80], R3 ;  /* 0x00008003020075a7 */ /* 0x0022a400080011ff */
[----:B--2---:R-:W-:Y:S05]  /*af60*/  @!P0 NANOSLEEP.SYNCS 0x989680 ;  /* 0x009896800000895d */ /* 0x004fea0003900000 */
[----:B------:R-:W2:Y:S02]  /*af70*/  @!P0 SYNCS.PHASECHK.TRANS64 P0, [R2+URZ+0x80], R3 ;  /* 0x00008003020085a7 */ /* 0x000ea400080010ff */
[----:B--2---:R-:W-:Y:S05]  /*af80*/  @!P0 BRA `(.L_x_32) ;  /* 0xfffffffc00f08947 */ /* 0x004fea000383ffff */
[----:B------:R-:W-:Y:S05]  /*af90*/  BRA `(.L_x_128) ;  /* 0xffffff6c00447947 */ /* 0x000fea000383ffff */
.L_x_36:
[----:B----4-:R-:W-:-:S07]  /*afa0*/  MOV R0, UR5 ;  /* 0x0000000500007c02 */ /* 0x010fce0008000f00 */
.L_x_129:
[----:B-1----:R1:W2:Y:S02]  /*afb0*/  SYNCS.PHASECHK.TRANS64.TRYWAIT P0, [R0+URZ], R3 ;  /* 0x00000003000075a7 */ /* 0x0022a400080011ff */
[----:B--2---:R-:W-:Y:S05]  /*afc0*/  @!P0 NANOSLEEP.SYNCS 0x989680 ;  /* 0x009896800000895d */ /* 0x004fea0003900000 */
[----:B------:R-:W2:Y:S02]  /*afd0*/  @!P0 SYNCS.PHASECHK.TRANS64 P0, [R0+URZ], R3 ;  /* 0x00000003000085a7 */ /* 0x000ea400080010ff */
[----:B--2---:R-:W-:Y:S05]  /*afe0*/  @!P0 BRA `(.L_x_129) ;  /* 0xfffffffc00f08947 */ /* 0x004fea000383ffff */
[----:B------:R-:W-:Y:S05]  /*aff0*/  BRA `(.L_x_130) ;  /* 0xffffff7000b47947 */ /* 0x000fea000383ffff */
.L_x_37:
[----:B----4-:R-:W-:-:S07]  /*b000*/  MOV R0, UR5 ;  /* 0x0000000500007c02 */ /* 0x010fce0008000f00 */
.L_x_131:
[----:B-1----:R1:W2:Y:S02]  /*b010*/  SYNCS.PHASECHK.TRANS64.TRYWAIT P0, [R0+URZ], R3 ;  /* 0x00000003000075a7 */ /* 0x0022a400080011ff */
[----:B--2---:R-:W-:Y:S05]  /*b020*/  @!P0 NANOSLEEP.SYNCS 0x989680 ;  /* 0x009896800000895d */ /* 0x004fea0003900000 */
[----:B------:R-:W2:Y:S02]  /*b030*/  @!P0 SYNCS.PHASECHK.TRANS64 P0, [R0+URZ], R3 ;  /* 0x00000003000085a7 */ /* 0x000ea400080010ff */
[----:B--2---:R-:W-:Y:S05]  /*b040*/  @!P0 BRA `(.L_x_131) ;  /* 0xfffffffc00f08947 */ /* 0x004fea000383ffff */
[----:B------:R-:W-:Y:S05]  /*b050*/  BRA `(.L_x_132) ;  /* 0xffffff7000c07947 */ /* 0x000fea000383ffff */
.L_x_40:
[----:B-1----:R1:W2:Y:S02]  /*b060*/  SYNCS.PHASECHK.TRANS64.TRYWAIT P0, [R0+URZ+0xc0], R5 ;  /* 0x0000c005000075a7 */ /* 0x0022a400080011ff */
[----:B--2---:R-:W-:Y:S05]  /*b070*/  @!P0 NANOSLEEP.SYNCS 0x989680 ;  /* 0x009896800000895d */ /* 0x004fea0003900000 */
[----:B------:R-:W2:Y:S02]  /*b080*/  @!P0 SYNCS.PHASECHK.TRANS64 P0, [R0+URZ+0xc0], R5 ;  /* 0x0000c005000085a7 */ /* 0x000ea400080010ff */
[----:B--2---:R-:W-:Y:S05]  /*b090*/  @!P0 BRA `(.L_x_40) ;  /* 0xfffffffc00f08947 */ /* 0x004fea000383ffff */
[----:B------:R-:W-:Y:S05]  /*b0a0*/  BRA `(.L_x_133) ;  /* 0xffffff74001c7947 */ /* 0x000fea000383ffff */
.L_x_41:
[----:B------:R-:W-:-:S07]  /*b0b0*/  MOV R0, UR5 ;  /* 0x0000000500007c02 */ /* 0x000fce0008000f00 */
.L_x_134:
[----:B-1----:R1:W2:Y:S02]  /*b0c0*/  SYNCS.PHASECHK.TRANS64.TRYWAIT P0, [R0+URZ+0x90], R5 ;  /* 0x00009005000075a7 */ /* 0x0022a400080011ff */
[----:B--2---:R-:W-:Y:S05]  /*b0d0*/  @!P0 NANOSLEEP.SYNCS 0x989680 ;  /* 0x009896800000895d */ /* 0x004fea0003900000 */
[----:B------:R-:W2:Y:S02]  /*b0e0*/  @!P0 SYNCS.PHASECHK.TRANS64 P0, [R0+URZ+0x90], R5 ;  /* 0x00009005000085a7 */ /* 0x000ea400080010ff */
[----:B--2---:R-:W-:Y:S05]  /*b0f0*/  @!P0 BRA `(.L_x_134) ;  /* 0xfffffffc00f08947 */ /* 0x004fea000383ffff */
[----:B------:R-:W-:Y:S05]  /*b100*/  BRA `(.L_x_135) ;  /* 0xffffff74002c7947 */ /* 0x000fea000383ffff */
.L_x_42:
[----:B-1----:R1:W2:Y:S02]  /*b110*/  SYNCS.PHASECHK.TRANS64.TRYWAIT P1, [R0+URZ+0x80], R5 ;  /* 0x00008005000075a7 */ /* 0x0022a400080211ff */
[----:B--2---:R-:W-:Y:S05]  /*b120*/  @!P1 NANOSLEEP.SYNCS 0x989680 ;  /* 0x009896800000995d */ /* 0x004fea0003900000 */
[----:B------:R-:W2:Y:S02]  /*b130*/  @!P1 SYNCS.PHASECHK.TRANS64 P1, [R0+URZ+0x80], R5 ;  /* 0x00008005000095a7 */ /* 0x000ea400080210ff */
[----:B--2---:R-:W-:Y:S05]  /*b140*/  @!P1 BRA `(.L_x_42) ;  /* 0xfffffffc00f09947 */ /* 0x004fea000383ffff */
[----:B------:R-:W-:Y:S05]  /*b150*/  BRA `(.L_x_136) ;  /* 0xffffff74005c7947 */ /* 0x000fea000383ffff */
.L_x_45:
[----:B------:R-:W-:-:S07]  /*b160*/  MOV R0, UR5 ;  /* 0x0000000500007c02 */ /* 0x000fce0008000f00 */
.L_x_137:
[----:B-1----:R1:W2:Y:S02]  /*b170*/  SYNCS.PHASECHK.TRANS64.TRYWAIT P0, [R0+URZ+0x90], R3 ;  /* 0x00009003000075a7 */ /* 0x0022a400080011ff */
[----:B--2---:R-:W-:Y:S05]  /*b180*/  @!P0 NANOSLEEP.SYNCS 0x989680 ;  /* 0x009896800000895d */ /* 0x004fea0003900000 */
[----:B------:R-:W2:Y:S02]  /*b190*/  @!P0 SYNCS.PHASECHK.TRANS64 P0, [R0+URZ+0x90], R3 ;  /* 0x00009003000085a7 */ /* 0x000ea400080010ff */
[----:B--2---:R-:W-:Y:S05]  /*b1a0*/  @!P0 BRA `(.L_x_137) ;  /* 0xfffffffc00f08947 */ /* 0x004fea000383ffff */
[----:B------:R-:W-:Y:S05]  /*b1b0*/  BRA `(.L_x_44) ;  /* 0xffffff7400b07947 */ /* 0x000fea000383ffff */
.L_x_52:
[----:B-1----:R1:W2:Y:S02]  /*b1c0*/  SYNCS.PHASECHK.TRANS64.TRYWAIT P1, [R0+URZ+0x80], R5 ;  /* 0x00008005000075a7 */ /* 0x0022a400080211ff */
[----:B--2---:R-:W-:Y:S05]  /*b1d0*/  @!P1 NANOSLEEP.SYNCS 0x989680 ;  /* 0x009896800000995d */ /* 0x004fea0003900000 */
[----:B------:R-:W2:Y:S02]  /*b1e0*/  @!P1 SYNCS.PHASECHK.TRANS64 P1, [R0+URZ+0x80], R5 ;  /* 0x00008005000095a7 */ /* 0x000ea400080210ff */
[----:B--2---:R-:W-:Y:S05]  /*b1f0*/  @!P1 BRA `(.L_x_52) ;  /* 0xfffffffc00f09947 */ /* 0x004fea000383ffff */
[----:B------:R-:W-:Y:S05]  /*b200*/  BRA `(.L_x_138) ;  /* 0xffffff7c00107947 */ /* 0x000fea000383ffff */
.L_x_53:
[----:B------:R-:W-:-:S07]  /*b210*/  MOV R3, UR8 ;  /* 0x0000000800037c02 */ /* 0x000fce0008000f00 */
.L_x_139:
[----:B-1----:R1:W2:Y:S02]  /*b220*/  SYNCS.PHASECHK.TRANS64.TRYWAIT P0, [R3+URZ+0xb0], R0 ;  /* 0x0000b000030075a7 */ /* 0x0022a400080011ff */
[----:B--2---:R-:W-:Y:S05]  /*b230*/  @!P0 NANOSLEEP.SYNCS 0x989680 ;  /* 0x009896800000895d */ /* 0x004fea0003900000 */
[----:B------:R-:W2:Y:S02]  /*b240*/  @!P0 SYNCS.PHASECHK.TRANS64 P0, [R3+URZ+0xb0], R0 ;  /* 0x0000b000030085a7 */ /* 0x000ea400080010ff */
[----:B--2---:R-:W-:Y:S05]  /*b250*/  @!P0 BRA `(.L_x_139) ;  /* 0xfffffffc00f08947 */ /* 0x004fea000383ffff */
[----:B------:R-:W-:Y:S05]  /*b260*/  BRA `(.L_x_140) ;  /* 0xffffff7c00487947 */ /* 0x000fea000383ffff */
.L_x_56:
[----:B------:R-:W-:Y:S07]  /*b270*/  MOV R0, UR7 ;  /* 0x0000000700007c02 */ /* 0x000fee0008000f00 */
.L_x_141:
[----:B-1----:R1:W2:Y:S02]  /*b280*/  SYNCS.PHASECHK.TRANS64.TRYWAIT P0, [R0+URZ], R3 ;  /* 0x00000003000075a7 */ /* 0x0022a400080011ff */
[----:B--2---:R-:W-:Y:S05]  /*b290*/  @!P0 NANOSLEEP.SYNCS 0x989680 ;  /* 0x009896800000895d */ /* 0x004fea0003900000 */
[----:B------:R-:W2:Y:S02]  /*b2a0*/  @!P0 SYNCS.PHASECHK.TRANS64 P0, [R0+URZ], R3 ;  /* 0x00000003000085a7 */ /* 0x000ea400080010ff */
[----:B--2---:R-:W-:Y:S05]  /*b2b0*/  @!P0 BRA `(.L_x_141) ;  /* 0xfffffffc00f08947 */ /* 0x004fea000383ffff */
[----:B------:R-:W-:Y:S05]  /*b2c0*/  BRA `(.L_x_55) ;  /* 0xffffff7c00647947 */ /* 0x000fea000383ffff */
.L_x_59:
[----:B------:R-:W-:-:S07]  /*b2d0*/  MOV R0, UR5 ;  /* 0x0000000500007c02 */ /* 0x000fce0008000f00 */
.L_x_142:
[----:B--2---:R2:W3:Y:S02]  /*b2e0*/  SYNCS.PHASECHK.TRANS64.TRYWAIT P0, [R0+URZ], R3 ;  /* 0x00000003000075a7 */ /* 0x0044e400080011ff */
[----:B---3--:R-:W-:Y:S05]  /*b2f0*/  @!P0 NANOSLEEP.SYNCS 0x989680 ;  /* 0x009896800000895d */ /* 0x008fea0003900000 */
[----:B------:R-:W3:Y:S02]  /*b300*/  @!P0 SYNCS.PHASECHK.TRANS64 P0, [R0+URZ], R3 ;  /* 0x00000003000085a7 */ /* 0x000ee400080010ff */
[----:B---3--:R-:W-:Y:S05]  /*b310*/  @!P0 BRA `(.L_x_142) ;  /* 0xfffffffc00f08947 */ /* 0x008fea000383ffff */
[----:B------:R-:W-:Y:S05]  /*b320*/  BRA `(.L_x_143) ;  /* 0xffffff8000187947 */ /* 0x000fea000383ffff */
.L_x_60:
[----:B------:R-:W-:-:S07]  /*b330*/  MOV R0, UR7 ;  /* 0x0000000700007c02 */ /* 0x000fce0008000f00 */
.L_x_144:
[----:B--2---:R2:W3:Y:S02]  /*b340*/  SYNCS.PHASECHK.TRANS64.TRYWAIT P0, [R0+URZ], R3 ;  /* 0x00000003000075a7 */ /* 0x0044e400080011ff */
[----:B---3--:R-:W-:Y:S05]  /*b350*/  @!P0 NANOSLEEP.SYNCS 0x989680 ;  /* 0x009896800000895d */ /* 0x008fea0003900000 */
[----:B------:R-:W3:Y:S02]  /*b360*/  @!P0 SYNCS.PHASECHK.TRANS64 P0, [R0+URZ], R3 ;  /* 0x00000003000085a7 */ /* 0x000ee400080010ff */
[----:B---3--:R-:W-:Y:S05]  /*b370*/  @!P0 BRA `(.L_x_144) ;  /* 0xfffffffc00f08947 */ /* 0x008fea000383ffff */
[----:B------:R-:W-:Y:S05]  /*b380*/  BRA `(.L_x_145) ;  /* 0xffffff8000247947 */ /* 0x000fea000383ffff */
.L_x_65:
[----:B--2---:R2:W3:Y:S02]  /*b390*/  SYNCS.PHASECHK.TRANS64.TRYWAIT P0, [R0+URZ+0x80], R3 ;  /* 0x00008003000075a7 */ /* 0x0044e400080011ff */
[----:B---3--:R-:W-:Y:S05]  /*b3a0*/  @!P0 NANOSLEEP.SYNCS 0x989680 ;  /* 0x009896800000895d */ /* 0x008fea0003900000 */
[----:B------:R-:W3:Y:S02]  /*b3b0*/  @!P0 SYNCS.PHASECHK.TRANS64 P0, [R0+URZ+0x80], R3 ;  /* 0x00008003000085a7 */ /* 0x000ee400080010ff */
[----:B---3--:R-:W-:Y:S05]  /*b3c0*/  @!P0 BRA `(.L_x_65) ;  /* 0xfffffffc00f08947 */ /* 0x008fea000383ffff */
[----:B------:R-:W-:Y:S05]  /*b3d0*/  BRA `(.L_x_146) ;  /* 0xffffff8400307947 */ /* 0x000fea000383ffff */
.L_x_68:
[----:B------:R-:W-:Y:S07]  /*b3e0*/  MOV R0, UR7 ;  /* 0x0000000700007c02 */ /* 0x000fee0008000f00 */
.L_x_147:
[----:B--2---:R2:W3:Y:S02]  /*b3f0*/  SYNCS.PHASECHK.TRANS64.TRYWAIT P0, [R0+URZ+0x78], R3 ;  /* 0x00007803000075a7 */ /* 0x0044e400080011ff */
[----:B---3--:R-:W-:Y:S05]  /*b400*/  @!P0 NANOSLEEP.SYNCS 0x989680 ;  /* 0x009896800000895d */ /* 0x008fea0003900000 */
[----:B------:R-:W3:Y:S02]  /*b410*/  @!P0 SYNCS.PHASECHK.TRANS64 P0, [R0+URZ+0x78], R3 ;  /* 0x00007803000085a7 */ /* 0x000ee400080010ff */
[----:B---3--:R-:W-:Y:S05]  /*b420*/  @!P0 BRA `(.L_x_147) ;  /* 0xfffffffc00f08947 */ /* 0x008fea000383ffff */
[----:B------:R-:W-:Y:S05]  /*b430*/  BRA `(.L_x_67) ;  /* 0xffffff8800107947 */ /* 0x000fea000383ffff */
.L_x_71:
[----:B------:R-:W-:Y:S07]  /*b440*/  MOV R3, UR7 ;  /* 0x0000000700037c02 */ /* 0x000fee0008000f00 */
.L_x_148:
[----:B-1----:R1:W2:Y:S02]  /*b450*/  SYNCS.PHASECHK.TRANS64.TRYWAIT P0, [R3+URZ+0x50], R12 ;  /* 0x0000500c030075a7 */ /* 0x0022a400080011ff */
[----:B--2---:R-:W-:Y:S05]  /*b460*/  @!P0 NANOSLEEP.SYNCS 0x989680 ;  /* 0x009896800000895d */ /* 0x004fea0003900000 */
[----:B------:R-:W2:Y:S02]  /*b470*/  @!P0 SYNCS.PHASECHK.TRANS64 P0, [R3+URZ+0x50], R12 ;  /* 0x0000500c030085a7 */ /* 0x000ea400080010ff */
[----:B--2---:R-:W-:Y:S05]  /*b480*/  @!P0 BRA `(.L_x_148) ;  /* 0xfffffffc00f08947 */ /* 0x004fea000383ffff */
[----:B------:R-:W-:Y:S05]  /*b490*/  BRA `(.L_x_149) ;  /* 0xffffff8800887947 */ /* 0x000fea000383ffff */
.L_x_72:
[----:B-1----:R-:W-:Y:S07]  /*b4a0*/  MOV R3, UR7 ;  /* 0x0000000700037c02 */ /* 0x002fee0008000f00 */
.L_x_150:
[----:B-1----:R1:W2:Y:S02]  /*b4b0*/  SYNCS.PHASECHK.TRANS64.TRYWAIT P0, [R3+URZ+0x58], R12 ;  /* 0x0000580c030075a7 */ /* 0x0022a400080011ff */
[----:B--2---:R-:W-:Y:S05]  /*b4c0*/  @!P0 NANOSLEEP.SYNCS 0x989680 ;  /* 0x009896800000895d */ /* 0x004fea0003900000 */
[----:B------:R-:W2:Y:S02]  /*b4d0*/  @!P0 SYNCS.PHASECHK.TRANS64 P0, [R3+URZ+0x58], R12 ;  /* 0x0000580c030085a7 */ /* 0x000ea400080010ff */
[----:B--2---:R-:W-:Y:S05]  /*b4e0*/  @!P0 BRA `(.L_x_150) ;  /* 0xfffffffc00f08947 */ /* 0x004fea000383ffff */
[----:B------:R-:W-:Y:S05]  /*b4f0*/  BRA `(.L_x_151) ;  /* 0xffffff8800c47947 */ /* 0x000fea000383ffff */
.L_x_73:
[----:B-1----:R-:W-:Y:S07]  /*b500*/  MOV R3, UR7 ;  /* 0x0000000700037c02 */ /* 0x002fee0008000f00 */
.L_x_152:
[----:B-1----:R1:W2:Y:S02]  /*b510*/  SYNCS.PHASECHK.TRANS64.TRYWAIT P0, [R3+URZ+0x60], R12 ;  /* 0x0000600c030075a7 */ /* 0x0022a400080011ff */
[----:B--2---:R-:W-:Y:S05]  /*b520*/  @!P0 NANOSLEEP.SYNCS 0x989680 ;  /* 0x009896800000895d */ /* 0x004fea0003900000 */
[----:B------:R-:W2:Y:S02]  /*b530*/  @!P0 SYNCS.PHASECHK.TRANS64 P0, [R3+URZ+0x60], R12 ;  /* 0x0000600c030085a7 */ /* 0x000ea400080010ff */
[----:B--2---:R-:W-:Y:S05]  /*b540*/  @!P0 BRA `(.L_x_152) ;  /* 0xfffffffc00f08947 */ /* 0x004fea000383ffff */
[----:B------:R-:W-:Y:S05]  /*b550*/  BRA `(.L_x_153) ;  /* 0xffffff8c000c7947 */ /* 0x000fea000383ffff */
.L_x_74:
[----:B------:R-:W-:Y:S07]  /*b560*/  MOV R3, UR7 ;  /* 0x0000000700037c02 */ /* 0x000fee0008000f00 */
.L_x_154:
[----:B-1----:R1:W2:Y:S02]  /*b570*/  SYNCS.PHASECHK.TRANS64.TRYWAIT P0, [R3+URZ+0x68], R12 ;  /* 0x0000680c030075a7 */ /* 0x0022a400080011ff */
[----:B--2---:R-:W-:Y:S05]  /*b580*/  @!P0 NANOSLEEP.SYNCS 0x989680 ;  /* 0x009896800000895d */ /* 0x004fea0003900000 */
[----:B------:R-:W2:Y:S02]  /*b590*/  @!P0 SYNCS.PHASECHK.TRANS64 P0, [R3+URZ+0x68], R12 ;  /* 0x0000680c030085a7 */ /* 0x000ea400080010ff */
[----:B--2---:R-:W-:Y:S05]  /*b5a0*/  @!P0 BRA `(.L_x_154) ;  /* 0xfffffffc00f08947 */ /* 0x004fea000383ffff */
[----:B------:R-:W-:Y:S05]  /*b5b0*/  BRA `(.L_x_155) ;  /* 0xffffff8c00947947 */ /* 0x000fea000383ffff */
.L_x_76:
[----:B------:R-:W-:-:S07]  /*b5c0*/  MOV R0, UR7 ;  /* 0x0000000700007c02 */ /* 0x000fce0008000f00 */
.L_x_156:
[----:B-1----:R1:W3:Y:S02]  /*b5d0*/  SYNCS.PHASECHK.TRANS64.TRYWAIT P0, [R0+URZ+0x50], R3 ;  /* 0x00005003000075a7 */ /* 0x0022e400080011ff */
[----:B---3--:R-:W-:Y:S05]  /*b5e0*/  @!P0 NANOSLEEP.SYNCS 0x989680 ;  /* 0x009896800000895d */ /* 0x008fea0003900000 */
[----:B------:R-:W3:Y:S02]  /*b5f0*/  @!P0 SYNCS.PHASECHK.TRANS64 P0, [R0+URZ+0x50], R3 ;  /* 0x00005003000085a7 */ /* 0x000ee400080010ff */
[----:B---3--:R-:W-:Y:S05]  /*b600*/  @!P0 BRA `(.L_x_156) ;  /* 0xfffffffc00f08947 */ /* 0x008fea000383ffff */
[----:B------:R-:W-:Y:S05]  /*b610*/  BRA `(.L_x_157) ;  /* 0xffffff9000047947 */ /* 0x000fea000383ffff */
.L_x_77:
[----:B-1----:R-:W-:-:S07]  /*b620*/  MOV R0, UR7 ;  /* 0x0000000700007c02 */ /* 0x002fce0008000f00 */
.L_x_158:
[----:B-1----:R1:W3:Y:S02]  /*b630*/  SYNCS.PHASECHK.TRANS64.TRYWAIT P0, [R0+URZ+0x58], R3 ;  /* 0x00005803000075a7 */ /* 0x0022e400080011ff */
[----:B---3--:R-:W-:Y:S05]  /*b640*/  @!P0 NANOSLEEP.SYNCS 0x989680 ;  /* 0x009896800000895d */ /* 0x008fea0003900000 */
[----:B------:R-:W3:Y:S02]  /*b650*/  @!P0 SYNCS.PHASECHK.TRANS64 P0, [R0+URZ+0x58], R3 ;  /* 0x00005803000085a7 */ /* 0x000ee400080010ff */
[----:B---3--:R-:W-:Y:S05]  /*b660*/  @!P0 BRA `(.L_x_158) ;  /* 0xfffffffc00f08947 */ /* 0x008fea000383ffff */
[----:B------:R-:W-:Y:S05]  /*b670*/  BRA `(.L_x_159) ;  /* 0xffffff8c00f47947 */ /* 0x000fea000383ffff */
.L_x_78:
[----:B-1----:R-:W-:-:S07]  /*b680*/  MOV R0, UR7 ;  /* 0x0000000700007c02 */ /* 0x002fce0008000f00 */
.L_x_160:
[----:B-1----:R1:W3:Y:S02]  /*b690*/  SYNCS.PHASECHK.TRANS64.TRYWAIT P0, [R0+URZ+0x60], R3 ;  /* 0x00006003000075a7 */ /* 0x0022e400080011ff */
[----:B---3--:R-:W-:Y:S05]  /*b6a0*/  @!P0 NANOSLEEP.SYNCS 0x989680 ;  /* 0x009896800000895d */ /* 0x008fea0003900000 */
[----:B------:R-:W3:Y:S02]  /*b6b0*/  @!P0 SYNCS.PHASECHK.TRANS64 P0, [R0+URZ+0x60], R3 ;  /* 0x00006003000085a7 */ /* 0x000ee400080010ff */
[----:B---3--:R-:W-:Y:S05]  /*b6c0*/  @!P0 BRA `(.L_x_160) ;  /* 0xfffffffc00f08947 */ /* 0x008fea000383ffff */
[----:B------:R-:W-:Y:S05]  /*b6d0*/  BRA `(.L_x_161) ;  /* 0xffffff8c00e47947 */ /* 0x000fea000383ffff */
.L_x_80:
[----:B--2---:R2:W4:Y:S02]  /*b6e0*/  SYNCS.PHASECHK.TRANS64.TRYWAIT P0, [R0+URZ+0x80], R3 ;  /* 0x00008003000075a7 */ /* 0x00452400080011ff */
[----:B----4-:R-:W-:Y:S05]  /*b6f0*/  @!P0 NANOSLEEP.SYNCS 0x989680 ;  /* 0x009896800000895d */ /* 0x010fea0003900000 */
[----:B------:R-:W4:Y:S02]  /*b700*/  @!P0 SYNCS.PHASECHK.TRANS64 P0, [R0+URZ+0x80], R3 ;  /* 0x00008003000085a7 */ /* 0x000f2400080010ff */
[----:B----4-:R-:W-:Y:S05]  /*b710*/  @!P0 BRA `(.L_x_80) ;  /* 0xfffffffc00f08947 */ /* 0x010fea000383ffff */
[----:B------:R-:W-:Y:S05]  /*b720*/  BRA `(.L_x_162) ;  /* 0xffffff9000ac7947 */ /* 0x000fea000383ffff */
.L_x_91:
[----:B-1----:R1:W3:Y:S02]  /*b730*/  SYNCS.PHASECHK.TRANS64.TRYWAIT P1, [R3+URZ+0x30], R0 ;  /* 0x00003000030075a7 */ /* 0x0022e400080211ff */
[----:B---3--:R-:W-:Y:S05]  /*b740*/  @!P1 NANOSLEEP.SYNCS 0x989680 ;  /* 0x009896800000995d */ /* 0x008fea0003900000 */
[----:B------:R-:W3:Y:S02]  /*b750*/  @!P1 SYNCS.PHASECHK.TRANS64 P1, [R3+URZ+0x30], R0 ;  /* 0x00003000030095a7 */ /* 0x000ee400080210ff */
[----:B---3--:R-:W-:Y:S05]  /*b760*/  @!P1 BRA `(.L_x_91) ;  /* 0xfffffffc00f09947 */ /* 0x008fea000383ffff */
[----:B------:R-:W-:Y:S05]  /*b770*/  BRA `(.L_x_90) ;  /* 0xffffff9c00d07947 */ /* 0x000fea000383ffff */
.L_x_93:
[----:B-1----:R1:W4:Y:S02]  /*b780*/  SYNCS.PHASECHK.TRANS64.TRYWAIT P0, [R193+URZ+0xa0], R2 ;  /* 0x0000a002c10075a7 */ /* 0x00232400080011ff */
[----:B----4-:R-:W-:Y:S05]  /*b790*/  @!P0 NANOSLEEP.SYNCS 0x989680 ;  /* 0x009896800000895d */ /* 0x010fea0003900000 */
[----:B------:R-:W4:Y:S02]  /*b7a0*/  @!P0 SYNCS.PHASECHK.TRANS64 P0, [R193+URZ+0xa0], R2 ;  /* 0x0000a002c10085a7 */ /* 0x000f2400080010ff */
[----:B----4-:R-:W-:Y:S05]  /*b7b0*/  @!P0 BRA `(.L_x_93) ;  /* 0xfffffffc00f08947 */ /* 0x010fea000383ffff */
[----:B------:R-:W-:Y:S05]  /*b7c0*/  BRA `(.L_x_92) ;  /* 0xffffffa0002c7947 */ /* 0x000fea000383ffff */
.L_x_102:
[----:B--2---:R2:W3:Y:S02]  /*b7d0*/  SYNCS.PHASECHK.TRANS64.TRYWAIT P0, [R204+URZ+0x30], R3 ;  /* 0x00003003cc0075a7 */ /* 0x0044e400080011ff */
[----:B---3--:R-:W-:Y:S05]  /*b7e0*/  @!P0 NANOSLEEP.SYNCS 0x989680 ;  /* 0x009896800000895d */ /* 0x008fea0003900000 */
[----:B------:R-:W3:Y:S02]  /*b7f0*/  @!P0 SYNCS.PHASECHK.TRANS64 P0, [R204+URZ+0x30], R3 ;  /* 0x00003003cc0085a7 */ /* 0x000ee400080010ff */
[----:B---3--:R-:W-:Y:S05]  /*b800*/  @!P0 BRA `(.L_x_102) ;  /* 0xfffffffc00f08947 */ /* 0x008fea000383ffff */
[----:B------:R-:W-:Y:S05]  /*b810*/  BRA `(.L_x_101) ;  /* 0xffffffb400387947 */ /* 0x000fea000383ffff */
.L_x_111:
[----:B--2---:R2:W3:Y:S02]  /*b820*/  SYNCS.PHASECHK.TRANS64.TRYWAIT P0, [R0+URZ+0x30], R5 ;  /* 0x00003005000075a7 */ /* 0x0044e400080011ff */
[----:B---3--:R-:W-:Y:S05]  /*b830*/  @!P0 NANOSLEEP.SYNCS 0x989680 ;  /* 0x009896800000895d */ /* 0x008fea0003900000 */
[----:B------:R-:W3:Y:S02]  /*b840*/  @!P0 SYNCS.PHASECHK.TRANS64 P0, [R0+URZ+0x30], R5 ;  /* 0x00003005000085a7 */ /* 0x000ee400080010ff */
[----:B---3--:R-:W-:Y:S05]  /*b850*/  @!P0 BRA `(.L_x_111) ;  /* 0xfffffffc00f08947 */ /* 0x008fea000383ffff */
[----:B------:R-:W-:Y:S05]  /*b860*/  BRA `(.L_x_110) ;  /* 0xffffffc800907947 */ /* 0x000fea000383ffff */
.L_x_120:
[----:B--2---:R2:W3:Y:S02]  /*b870*/  SYNCS.PHASECHK.TRANS64.TRYWAIT P0, [R0+URZ+0x30], R3 ;  /* 0x00003003000075a7 */ /* 0x0044e400080011ff */
[----:B---3--:R-:W-:Y:S05]  /*b880*/  @!P0 NANOSLEEP.SYNCS 0x989680 ;  /* 0x009896800000895d */ /* 0x008fea0003900000 */
[----:B------:R-:W3:Y:S02]  /*b890*/  @!P0 SYNCS.PHASECHK.TRANS64 P0, [R0+URZ+0x30], R3 ;  /* 0x00003003000085a7 */ /* 0x000ee400080010ff */
[----:B---3--:R-:W-:Y:S05]  /*b8a0*/  @!P0 BRA `(.L_x_120) ;  /* 0xfffffffc00f08947 */ /* 0x008fea000383ffff */
[----:B------:R-:W-:Y:S05]  /*b8b0*/  BRA `(.L_x_119) ;  /* 0xffffffdc00f47947 */ /* 0x000fea000383ffff */
        .weak           $__internal_0_$__cuda_sm10x_tcgen05_guardrail_trap_col_being_dealloced_not_returned_by_alloc
        .type           $__internal_0_$__cuda_sm10x_tcgen05_guardrail_trap_col_being_dealloced_not_returned_by_alloc,@function
        .size           $__internal_0_$__cuda_sm10x_tcgen05_guardrail_trap_col_being_dealloced_not_returned_by_alloc,($__internal_1_$__cuda_sm10x_tcgen05_guardrail_trap_phase_invalid_during_alloc - $__internal_0_$__cuda_sm10x_tcgen05_guardrail_trap_col_being_dealloced_not_returned_by_alloc)
$__internal_0_$__cuda_sm10x_tcgen05_guardrail_trap_col_being_dealloced_not_returned_by_alloc:
[----:B------:R-:W-:Y:S05]  /*b8c0*/  BPT.TRAP 0x1 ;  /* 0x000000040000795c */ /* 0x000fea0000300000 */
[----:B------:R-:W-:-:S04]  /*b8d0*/  HFMA2 R3, -RZ, RZ, 0, 0 ;  /* 0x00000000ff037431 */ /* 0x000fc800000001ff */
[----:B------:R-:W-:Y:S05]  /*b8e0*/  RET.REL.NODEC R2 `(_ZN7cutlass13device_kernelINS_4gemm6kernel13GemmUniversalIN4cute5tupleIJiiiiEEENS1_10collective13CollectiveMmaINS1_35MainloopSm100TmaUmmaWarpSpecializedILi3ELi2ELi2ENS5_IJNS4_1CILi1EEESB_SB_EEEEENS5_IJNSA_ILi128EEENSA_ILi256EEENSA_ILi64EEEEEENS_12float_e4m3_tENS5_IJlSB_lEEESI_SJ_NS4_8TiledMMAINS4_8MMA_AtomIJNS4_10MMA_TraitsINS4_19SM100_MMA_F8F6F4_SSEJSI_SI_fSE_SF_NS4_17integral_constantINS4_4UMMA5MajorELSQ_0EEESR_NSO_INSP_7ScaleInELSS_0EEEST_EEEEEENS4_6LayoutISC_NS5_IJNSA_ILi0EEESX_SX_EEEEENS5_IJNS4_10UnderscoreES10_S10_EEEEENS4_13SM90_TMA_LOADENS4_14ComposedLayoutINS4_7SwizzleILi2ELi4ELi3EEENS4_18smem_ptr_flag_bitsILi8EEENSW_INS5_IJNSA_ILi8EEESG_EEENS5_IJSG_SB_EEEEEEEvNS4_8identityES13_S1D_vS1E_EENS_8epilogue10collective18CollectiveEpilogueINS1G_23Sm100TmaWarpSpecializedILi4ELi2ELi64ELb0ELb0EEEJSH_NS5_IJNSW_ISE_SB_EENSW_ISG_SB_EEEEESI_SJ_SI_SJ_NS1G_6fusion15FusionCallbacksIS1K_NS1O_17LinearCombinationISI_fSI_fLNS_15FloatRoundStyleE2EEESH_S1N_JEEENS4_5SM1004TMEM4LOAD26SM100_TMEM_LOAD_32dp32b64xES13_S1D_NS4_39AutoVectorizingCopyWithAssumedAlignmentILi128EEENS4_14SM90_TMA_STOREES1D_S1Z_S1Z_EEEvvEEEEvNT_6ParamsE) ;  /* 0xffffff4402c47950 */ /* 0x000fea0003c3ffff */
        .weak           $__internal_1_$__cuda_sm10x_tcgen05_guardrail_trap_phase_invalid_during_alloc
        .type           $__internal_1_$__cuda_sm10x_tcgen05_guardrail_trap_phase_invalid_during_alloc,@function
        .size           $__internal_1_$__cuda_sm10x_tcgen05_guardrail_trap_phase_invalid_during_alloc,($__internal_2_$__cuda_sm10x_tcgen05_guardrail_trap_unallocated_columns_being_dealloced - $__internal_1_$__cuda_sm10x_tcgen05_guardrail_trap_phase_invalid_during_alloc)
$__internal_1_$__cuda_sm10x_tcgen05_guardrail_trap_phase_invalid_during_alloc:
[----:B------:R-:W-:Y:S05]  /*b8f0*/  BPT.TRAP 0x1 ;  /* 0x000000040000795c */ /* 0x000fea0000300000 */
[----:B------:R-:W-:-:S04]  /*b900*/  MOV R3, 0x0 ;  /* 0x0000000000037802 */ /* 0x000fc80000000f00 */
[----:B------:R-:W-:Y:S05]  /*b910*/  RET.REL.NODEC R2 `(_ZN7cutlass13device_kernelINS_4gemm6kernel13GemmUniversalIN4cute5tupleIJiiiiEEENS1_10collective13CollectiveMmaINS1_35MainloopSm100TmaUmmaWarpSpecializedILi3ELi2ELi2ENS5_IJNS4_1CILi1EEESB_SB_EEEEENS5_IJNSA_ILi128EEENSA_ILi256EEENSA_ILi64EEEEEENS_12float_e4m3_tENS5_IJlSB_lEEESI_SJ_NS4_8TiledMMAINS4_8MMA_AtomIJNS4_10MMA_TraitsINS4_19SM100_MMA_F8F6F4_SSEJSI_SI_fSE_SF_NS4_17integral_constantINS4_4UMMA5MajorELSQ_0EEESR_NSO_INSP_7ScaleInELSS_0EEEST_EEEEEENS4_6LayoutISC_NS5_IJNSA_ILi0EEESX_SX_EEEEENS5_IJNS4_10UnderscoreES10_S10_EEEEENS4_13SM90_TMA_LOADENS4_14ComposedLayoutINS4_7SwizzleILi2ELi4ELi3EEENS4_18smem_ptr_flag_bitsILi8EEENSW_INS5_IJNSA_ILi8EEESG_EEENS5_IJSG_SB_EEEEEEEvNS4_8identityES13_S1D_vS1E_EENS_8epilogue10collective18CollectiveEpilogueINS1G_23Sm100TmaWarpSpecializedILi4ELi2ELi64ELb0ELb0EEEJSH_NS5_IJNSW_ISE_SB_EENSW_ISG_SB_EEEEESI_SJ_SI_SJ_NS1G_6fusion15FusionCallbacksIS1K_NS1O_17LinearCombinationISI_fSI_fLNS_15FloatRoundStyleE2EEESH_S1N_JEEENS4_5SM1004TMEM4LOAD26SM100_TMEM_LOAD_32dp32b64xES13_S1D_NS4_39AutoVectorizingCopyWithAssumedAlignmentILi128EEENS4_14SM90_TMA_STOREES1D_S1Z_S1Z_EEEvvEEEEvNT_6ParamsE) ;  /* 0xffffff4402b87950 */ /* 0x000fea0003c3ffff */
        .weak           $__internal_2_$__cuda_sm10x_tcgen05_guardrail_trap_unallocated_columns_being_dealloced
        .type           $__internal_2_$__cuda_sm10x_tcgen05_guardrail_trap_unallocated_columns_being_dealloced,@function
        .size           $__internal_2_$__cuda_sm10x_tcgen05_guardrail_trap_unallocated_columns_being_dealloced,(.L_x_164 - $__internal_2_$__cuda_sm10x_tcgen05_guardrail_trap_unallocated_columns_being_dealloced)
$__internal_2_$__cuda_sm10x_tcgen05_guardrail_trap_unallocated_columns_being_dealloced:
[----:B------:R-:W-:Y:S05]  /*b920*/  BPT.TRAP 0x1 ;  /* 0x000000040000795c */ /* 0x000fea0000300000 */
[----:B------:R-:W-:-:S04]  /*b930*/  HFMA2 R3, -RZ, RZ, 0, 0 ;  /* 0x00000000ff037431 */ /* 0x000fc800000001ff */
[----:B------:R-:W-:Y:S05]  /*b940*/  RET.REL.NODEC R2 `(_ZN7cutlass13device_kernelINS_4gemm6kernel13GemmUniversalIN4cute5tupleIJiiiiEEENS1_10collective13CollectiveMmaINS1_35MainloopSm100TmaUmmaWarpSpecializedILi3ELi2ELi2ENS5_IJNS4_1CILi1EEESB_SB_EEEEENS5_IJNSA_ILi128EEENSA_ILi256EEENSA_ILi64EEEEEENS_12float_e4m3_tENS5_IJlSB_lEEESI_SJ_NS4_8TiledMMAINS4_8MMA_AtomIJNS4_10MMA_TraitsINS4_19SM100_MMA_F8F6F4_SSEJSI_SI_fSE_SF_NS4_17integral_constantINS4_4UMMA5MajorELSQ_0EEESR_NSO_INSP_7ScaleInELSS_0EEEST_EEEEEENS4_6LayoutISC_NS5_IJNSA_ILi0EEESX_SX_EEEEENS5_IJNS4_10UnderscoreES10_S10_EEEEENS4_13SM90_TMA_LOADENS4_14ComposedLayoutINS4_7SwizzleILi2ELi4ELi3EEENS4_18smem_ptr_flag_bitsILi8EEENSW_INS5_IJNSA_ILi8EEESG_EEENS5_IJSG_SB_EEEEEEEvNS4_8identityES13_S1D_vS1E_EENS_8epilogue10collective18CollectiveEpilogueINS1G_23Sm100TmaWarpSpecializedILi4ELi2ELi64ELb0ELb0EEEJSH_NS5_IJNSW_ISE_SB_EENSW_ISG_SB_EEEEESI_SJ_SI_SJ_NS1G_6fusion15FusionCallbacksIS1K_NS1O_17LinearCombinationISI_fSI_fLNS_15FloatRoundStyleE2EEESH_S1N_JEEENS4_5SM1004TMEM4LOAD26SM100_TMEM_LOAD_32dp32b64xES13_S1D_NS4_39AutoVectorizingCopyWithAssumedAlignmentILi128EEENS4_14SM90_TMA_STOREES1D_S1Z_S1Z_EEEvvEEEEvNT_6ParamsE) ;  /* 0xffffff4402ac7950 */ /* 0x000fea0003c3ffff */
.L_x_163:
[----:B------:R-:W-:-:S00]  /*b950*/  BRA `(.L_x_163) ;  /* 0xfffffffc00fc7947 */ /* 0x000fc0000383ffff */
[----:B------:R-:W-:-:S00]  /*b960*/  NOP ;  /* 0x0000000000007918 */ /* 0x000fc00000000000 */
        /* <DEDUP_REMOVED lines=9> */
.L_x_164:


//--------------------- .nv.global.init           --------------------------
	.section	.nv.global.init,"aw",@progbits
.nv.global.init:
	.type		$str$27,@object
	.size		$str$27,($str$28 - $str$27)
$str$27:
        /*0000*/ 	.byte	0x28, 0x61, 0x64, 0x64, 0x72, 0x65, 0x73, 0x73, 0x20, 0x26, 0x20, 0x6d, 0x61, 0x73, 0x6b, 0x29
        /*0010*/ 	.byte	0x20, 0x3d, 0x3d, 0x20, 0x30, 0x00
	.type		$str$28,@object
	.size		$str$28,($str$26 - $str$28)
$str$28:
        /*0016*/ 	.byte	0x2f, 0x74, 0x6d, 0x70, 0x2f, 0x63, 0x75, 0x74, 0x6c, 0x61, 0x73, 0x73, 0x5f, 0x73, 0x77, 0x65
        /*0026*/ 	.byte	0x65, 0x70, 0x5f, 0x73, 0x72, 0x63, 0x2f, 0x69, 0x6e, 0x63, 0x6c, 0x75, 0x64, 0x65, 0x2f, 0x63
        /*0036*/ 	.byte	0x75, 0x74, 0x65, 0x2f, 0x70, 0x6f, 0x69, 0x6e, 0x74, 0x65, 0x72, 0x5f, 0x66, 0x6c, 0x61, 0x67
        /*0046*/ 	.byte	0x67, 0x65, 0x64, 0x2e, 0x68, 0x70, 0x70, 0x00
	.type		$str$26,@object
	.size		$str$26,($str$25 - $str$26)
$str$26:
        /*004e*/ 	.byte	0x2f, 0x74, 0x6d, 0x70, 0x2f, 0x63, 0x75, 0x74, 0x6c, 0x61, 0x73, 0x73, 0x5f, 0x73, 0x77, 0x65
        /*005e*/ 	.byte	0x65, 0x70, 0x5f, 0x73, 0x72, 0x63, 0x2f, 0x69, 0x6e, 0x63, 0x6c, 0x75, 0x64, 0x65, 0x2f, 0x63
        /*006e*/ 	.byte	0x75, 0x74, 0x65, 0x2f, 0x61, 0x74, 0x6f, 0x6d, 0x2f, 0x63, 0x6f, 0x70, 0x79, 0x5f, 0x74, 0x72
        /*007e*/ 	.byte	0x61, 0x69, 0x74, 0x73, 0x5f, 0x73, 0x6d, 0x31, 0x30, 0x30, 0x2e, 0x68, 0x70, 0x70, 0x00
	.type		$str$25,@object
	.size		$str$25,(__unnamed_1 - $str$25)
$str$25:
        /*008d*/ 	.byte	0x28, 0x28, 0x75, 0x69, 0x6e, 0x74, 0x33, 0x32, 0x5f, 0x74, 0x28, 0x74, 0x68, 0x72, 0x65, 0x61
        /*009d*/ 	.byte	0x64, 0x49, 0x64, 0x78, 0x2e, 0x78, 0x29, 0x20, 0x2f, 0x20, 0x33, 0x32, 0x29, 0x20, 0x25, 0x20
        /*00ad*/ 	.byte	0x34, 0x29, 0x20, 0x3d, 0x3d, 0x20, 0x28, 0x28, 0x28, 0x74, 0x6d, 0x65, 0x6d, 0x5f, 0x61, 0x64
        /*00bd*/ 	.byte	0x64, 0x72, 0x20, 0x3e, 0x3e, 0x20, 0x31, 0x36, 0x29, 0x20, 0x2f, 0x20, 0x33, 0x32, 0x29, 0x20
        /*00cd*/ 	.byte	0x25, 0x20, 0x34, 0x29, 0x00
	.type		__unnamed_1,@object
	.size		__unnamed_1,(__unnamed_2 - __unnamed_1)
__unnamed_1:
        /*00d2*/ 	.byte	0x61, 0x75, 0x74, 0x6f, 0x20, 0x63, 0x75, 0x74, 0x65, 0x3a, 0x3a, 0x61, 0x73, 0x5f, 0x70, 0x6f
        /* <DEDUP_REMOVED lines=24> */
        /*0262*/ 	.byte	0x43, 0x3c, 0x38, 0x31, 0x39, 0x32, 0x3e, 0x3e, 0x3e, 0x3e, 0x5d, 0x00
	.type		__unnamed_2,@object
	.size		__unnamed_2,(__unnamed_3 - __unnamed_2)
__unnamed_2:
        /* <DEDUP_REMOVED lines=26> */
	.type		__unnamed_3,@object
	.size		__unnamed_3,(.L_3 - __unnamed_3)
__unnamed_3:
        /* <DEDUP_REMOVED lines=42> */
        /*06aa*/ 	.byte	0x3e, 0x3e, 0x3e, 0x3e, 0x5d, 0x00
.L_3:


//--------------------- .nv.shared._ZN7cutlass13device_kernelINS_4gemm6kernel13GemmUniversalIN4cute5tupleIJiiiiEEENS1_10collective13CollectiveMmaINS1_35MainloopSm100TmaUmmaWarpSpecializedILi3ELi2ELi2ENS5_IJNS4_1CILi1EEESB_SB_EEEEENS5_IJNSA_ILi128EEENSA_ILi256EEENSA_ILi64EEEEEENS_12float_e4m3_tENS5_IJlSB_lEEESI_SJ_NS4_8TiledMMAINS4_8MMA_AtomIJNS4_10MMA_TraitsINS4_19SM100_MMA_F8F6F4_SSEJSI_SI_fSE_SF_NS4_17integral_constantINS4_4UMMA5MajorELSQ_0EEESR_NSO_INSP_7ScaleInELSS_0EEEST_EEEEEENS4_6LayoutISC_NS5_IJNSA_ILi0EEESX_SX_EEEEENS5_IJNS4_10UnderscoreES10_S10_EEEEENS4_13SM90_TMA_LOADENS4_14ComposedLayoutINS4_7SwizzleILi2ELi4ELi3EEENS4_18smem_ptr_flag_bitsILi8EEENSW_INS5_IJNSA_ILi8EEESG_EEENS5_IJSG_SB_EEEEEEEvNS4_8identityES13_S1D_vS1E_EENS_8epilogue10collective18CollectiveEpilogueINS1G_23Sm100TmaWarpSpecializedILi4ELi2ELi64ELb0ELb0EEEJSH_NS5_IJNSW_ISE_SB_EENSW_ISG_SB_EEEEESI_SJ_SI_SJ_NS1G_6fusion15FusionCallbacksIS1K_NS1O_17LinearCombinationISI_fSI_fLNS_15FloatRoundStyleE2EEESH_S1N_JEEENS4_5SM1004TMEM4LOAD26SM100_TMEM_LOAD_32dp32b64xES13_S1D_NS4_39AutoVectorizingCopyWithAssumedAlignmentILi128EEENS4_14SM90_TMA_STOREES1D_S1Z_S1Z_EEEvvEEEEvNT_6ParamsE --------------------------
	.section	.nv.shared._ZN7cutlass13device_kernelINS_4gemm6kernel13GemmUniversalIN4cute5tupleIJiiiiEEENS1_10collective13CollectiveMmaINS1_35MainloopSm100TmaUmmaWarpSpecializedILi3ELi2ELi2ENS5_IJNS4_1CILi1EEESB_SB_EEEEENS5_IJNSA_ILi128EEENSA_ILi256EEENSA_ILi64EEEEEENS_12float_e4m3_tENS5_IJlSB_lEEESI_SJ_NS4_8TiledMMAINS4_8MMA_AtomIJNS4_10MMA_TraitsINS4_19SM100_MMA_F8F6F4_SSEJSI_SI_fSE_SF_NS4_17integral_constantINS4_4UMMA5MajorELSQ_0EEESR_NSO_INSP_7ScaleInELSS_0EEEST_EEEEEENS4_6LayoutISC_NS5_IJNSA_ILi0EEESX_SX_EEEEENS5_IJNS4_10UnderscoreES10_S10_EEEEENS4_13SM90_TMA_LOADENS4_14ComposedLayoutINS4_7SwizzleILi2ELi4ELi3EEENS4_18smem_ptr_flag_bitsILi8EEENSW_INS5_IJNSA_ILi8EEESG_EEENS5_IJSG_SB_EEEEEEEvNS4_8identityES13_S1D_vS1E_EENS_8epilogue10collective18CollectiveEpilogueINS1G_23Sm100TmaWarpSpecializedILi4ELi2ELi64ELb0ELb0EEEJSH_NS5_IJNSW_ISE_SB_EENSW_ISG_SB_EEEEESI_SJ_SI_SJ_NS1G_6fusion15FusionCallbacksIS1K_NS1O_17LinearCombinationISI_fSI_fLNS_15FloatRoundStyleE2EEESH_S1N_JEEENS4_5SM1004TMEM4LOAD26SM100_TMEM_LOAD_32dp32b64xES13_S1D_NS4_39AutoVectorizingCopyWithAssumedAlignmentILi128EEENS4_14SM90_TMA_STOREES1D_S1Z_S1Z_EEEvvEEEEvNT_6ParamsE,"aw",@nobits
	.sectionflags	@""
	.align	16
	.zero		1024


//--------------------- .nv.shared.reserved.0     --------------------------
	.section	.nv.shared.reserved.0,"aw",@nobits
	.weak		__nv_reservedSMEM_offset_0_alias
	.size		__nv_reservedSMEM_offset_0_alias, 0, 64
	.other		__nv_reservedSMEM_offset_0_alias,@"STO_CUDA_RESERVED_SHARED STV_DEFAULT"
__nv_reservedSMEM_offset_0_alias:
	.zero		0
.nv.shared.reserved.0:
	.zero		64
	.weak		__nv_reservedSMEM_tcgen05_partition
	.type		__nv_reservedSMEM_tcgen05_partition,@object
	.size		__nv_reservedSMEM_tcgen05_partition,(.L_0 - __nv_reservedSMEM_tcgen05_partition)
__nv_reservedSMEM_tcgen05_partition:
	.zero		32
.L_0:


//--------------------- .nv.global                --------------------------
	.section	.nv.global,"aw",@nobits
.nv.global:
	.type		_ZN40_INTERNAL_6433a5d0_4_k_cu_3af50cfa_243164cute1_E,@object
	.size		_ZN40_INTERNAL_6433a5d0_4_k_cu_3af50cfa_243164cute1_E,(_ZN40_INTERNAL_6433a5d0_4_k_cu_3af50cfa_243164cuda3std3__45__cpo6cbeginE - _ZN40_INTERNAL_6433a5d0_4_k_cu_3af50cfa_243164cute1_E)
_ZN40_INTERNAL_6433a5d0_4_k_cu_3af50cfa_243164cute1_E:
	.zero		1
	.type		_ZN40_INTERNAL_6433a5d0_4_k_cu_3af50cfa_243164cuda3std3__45__cpo6cbeginE,@object
	.size		_ZN40_INTERNAL_6433a5d0_4_k_cu_3af50cfa_243164cuda3std3__45__cpo6cbeginE,(_ZN40_INTERNAL_6433a5d0_4_k_cu_3af50cfa_243164cuda3std3__48in_placeE - _ZN40_INTERNAL_6433a5d0_4_k_cu_3af50cfa_243164cuda3std3__45__cpo6cbeginE)
_ZN40_INTERNAL_6433a5d0_4_k_cu_3af50cfa_243164cuda3std3__45__cpo6cbeginE:
	.zero		1
	.type		_ZN40_INTERNAL_6433a5d0_4_k_cu_3af50cfa_243164cuda3std3__48in_placeE,@object
	.size		_ZN40_INTERNAL_6433a5d0_4_k_cu_3af50cfa_243164cuda3std3__48in_placeE,(_ZN40_INTERNAL_6433a5d0_4_k_cu_3af50cfa_243164cuda3std6ranges3__45__cpo9iter_moveE - _ZN40_INTERNAL_6433a5d0_4_k_cu_3af50cfa_243164cuda3std3__48in_placeE)
_ZN40_INTERNAL_6433a5d0_4_k_cu_3af50cfa_243164cuda3std3__48in_placeE:
	.zero		1
	.type		_ZN40_INTERNAL_6433a5d0_4_k_cu_3af50cfa_243164cuda3std6ranges3__45__cpo9iter_moveE,@object
	.size		_ZN40_INTERNAL_6433a5d0_4_k_cu_3af50cfa_243164cuda3std6ranges3__45__cpo9iter_moveE,(_ZN40_INTERNAL_6433a5d0_4_k_cu_3af50cfa_243164cuda3std3__45__cpo5beginE - _ZN40_INTERNAL_6433a5d0_4_k_cu_3af50cfa_243164cuda3std6ranges3__45__cpo9iter_moveE)
_ZN40_INTERNAL_6433a5d0_4_k_cu_3af50cfa_243164cuda3std6ranges3__45__cpo9iter_moveE:
	.zero		1
	.type		_ZN40_INTERNAL_6433a5d0_4_k_cu_3af50cfa_243164cuda3std3__45__cpo5beginE,@object
	.size		_ZN40_INTERNAL_6433a5d0_4_k_cu_3af50cfa_243164cuda3std3__45__cpo5beginE,(_ZN40_INTERNAL_6433a5d0_4_k_cu_3af50cfa_243164cuda3std3__442_GLOBAL__N__6433a5d0_4_k_cu_3af50cfa_243166ignoreE - _ZN40_INTERNAL_6433a5d0_4_k_cu_3af50cfa_243164cuda3std3__45__cpo5beginE)
_ZN40_INTERNAL_6433a5d0_4_k_cu_3af50cfa_243164cuda3std3__45__cpo5beginE:
	.zero		1
	.type		_ZN40_INTERNAL_6433a5d0_4_k_cu_3af50cfa_243164cuda3std3__442_GLOBAL__N__6433a5d0_4_k_cu_3af50cfa_243166ignoreE,@object
	.size		_ZN40_INTERNAL_6433a5d0_4_k_cu_3af50cfa_243164cuda3std3__442_GLOBAL__N__6433a5d0_4_k_cu_3af50cfa_243166ignoreE,(_ZN40_INTERNAL_6433a5d0_4_k_cu_3af50cfa_243164cute7productE - _ZN40_INTERNAL_6433a5d0_4_k_cu_3af50cfa_243164cuda3std3__442_GLOBAL__N__6433a5d0_4_k_cu_3af50cfa_243166ignoreE)
_ZN40_INTERNAL_6433a5d0_4_k_cu_3af50cfa_243164cuda3std3__442_GLOBAL__N__6433a5d0_4_k_cu_3af50cfa_243166ignoreE:
	.zero		1
	.type		_ZN40_INTERNAL_6433a5d0_4_k_cu_3af50cfa_243164cute7productE,@object
	.size		_ZN40_INTERNAL_6433a5d0_4_k_cu_3af50cfa_243164cute7productE,(_ZN40_INTERNAL_6433a5d0_4_k_cu_3af50cfa_243164cuda3std3__45__cpo3endE - _ZN40_INTERNAL_6433a5d0_4_k_cu_3af50cfa_243164cute7productE)
_ZN40_INTERNAL_6433a5d0_4_k_cu_3af50cfa_243164cute7productE:
	.zero		1
	.type		_ZN40_INTERNAL_6433a5d0_4_k_cu_3af50cfa_243164cuda3std3__45__cpo3endE,@object
	.size		_ZN40_INTERNAL_6433a5d0_4_k_cu_3af50cfa_243164cuda3std3__45__cpo3endE,(_ZN40_INTERNAL_6433a5d0_4_k_cu_3af50cfa_243164cuda3std3__419piecewise_constructE - _ZN40_INTERNAL_6433a5d0_4_k_cu_3af50cfa_243164cuda3std3__45__cpo3endE)
_ZN40_INTERNAL_6433a5d0_4_k_cu_3af50cfa_243164cuda3std3__45__cpo3endE:
	.zero		1
	.type		_ZN40_INTERNAL_6433a5d0_4_k_cu_3af50cfa_243164cuda3std3__419piecewise_constructE,@object
	.size		_ZN40_INTERNAL_6433a5d0_4_k_cu_3af50cfa_243164cuda3std3__419piecewise_constructE,(_ZN40_INTERNAL_6433a5d0_4_k_cu_3af50cfa_243164cuda3std3__45__cpo4cendE - _ZN40_INTERNAL_6433a5d0_4_k_cu_3af50cfa_243164cuda3std3__419piecewise_constructE)
_ZN40_INTERNAL_6433a5d0_4_k_cu_3af50cfa_243164cuda3std3__419piecewise_constructE:
	.zero		1
	.type		_ZN40_INTERNAL_6433a5d0_4_k_cu_3af50cfa_243164cuda3std3__45__cpo4cendE,@object
	.size		_ZN40_INTERNAL_6433a5d0_4_k_cu_3af50cfa_243164cuda3std3__45__cpo4cendE,(_ZN40_INTERNAL_6433a5d0_4_k_cu_3af50cfa_243164cuda3std6ranges3__45__cpo4swapE - _ZN40_INTERNAL_6433a5d0_4_k_cu_3af50cfa_243164cuda3std3__45__cpo4cendE)
_ZN40_INTERNAL_6433a5d0_4_k_cu_3af50cfa_243164cuda3std3__45__cpo4cendE:
	.zero		1
	.type		_ZN40_INTERNAL_6433a5d0_4_k_cu_3af50cfa_243164cuda3std6ranges3__45__cpo4swapE,@object
	.size		_ZN40_INTERNAL_6433a5d0_4_k_cu_3af50cfa_243164cuda3std6ranges3__45__cpo4swapE,(.L_11 - _ZN40_INTERNAL_6433a5d0_4_k_cu_3af50cfa_243164cuda3std6ranges3__45__cpo4swapE)
_ZN40_INTERNAL_6433a5d0_4_k_cu_3af50cfa_243164cuda3std6ranges3__45__cpo4swapE:
	.zero		1
.L_11:


//--------------------- .nv.constant0._ZN7cutlass13device_kernelINS_4gemm6kernel13GemmUniversalIN4cute5tupleIJiiiiEEENS1_10collective13CollectiveMmaINS1_35MainloopSm100TmaUmmaWarpSpecializedILi3ELi2ELi2ENS5_IJNS4_1CILi1EEESB_SB_EEEEENS5_IJNSA_ILi128EEENSA_ILi256EEENSA_ILi64EEEEEENS_12float_e4m3_tENS5_IJlSB_lEEESI_SJ_NS4_8TiledMMAINS4_8MMA_AtomIJNS4_10MMA_TraitsINS4_19SM100_MMA_F8F6F4_SSEJSI_SI_fSE_SF_NS4_17integral_constantINS4_4UMMA5MajorELSQ_0EEESR_NSO_INSP_7ScaleInELSS_0EEEST_EEEEEENS4_6LayoutISC_NS5_IJNSA_ILi0EEESX_SX_EEEEENS5_IJNS4_10UnderscoreES10_S10_EEEEENS4_13SM90_TMA_LOADENS4_14ComposedLayoutINS4_7SwizzleILi2ELi4ELi3EEENS4_18smem_ptr_flag_bitsILi8EEENSW_INS5_IJNSA_ILi8EEESG_EEENS5_IJSG_SB_EEEEEEEvNS4_8identityES13_S1D_vS1E_EENS_8epilogue10collective18CollectiveEpilogueINS1G_23Sm100TmaWarpSpecializedILi4ELi2ELi64ELb0ELb0EEEJSH_NS5_IJNSW_ISE_SB_EENSW_ISG_SB_EEEEESI_SJ_SI_SJ_NS1G_6fusion15FusionCallbacksIS1K_NS1O_17LinearCombinationISI_fSI_fLNS_15FloatRoundStyleE2EEESH_S1N_JEEENS4_5SM1004TMEM4LOAD26SM100_TMEM_LOAD_32dp32b64xES13_S1D_NS4_39AutoVectorizingCopyWithAssumedAlignmentILi128EEENS4_14SM90_TMA_STOREES1D_S1Z_S1Z_EEEvvEEEEvNT_6ParamsE --------------------------
	.section	.nv.constant0._ZN7cutlass13device_kernelINS_4gemm6kernel13GemmUniversalIN4cute5tupleIJiiiiEEENS1_10collective13CollectiveMmaINS1_35MainloopSm100TmaUmmaWarpSpecializedILi3ELi2ELi2ENS5_IJNS4_1CILi1EEESB_SB_EEEEENS5_IJNSA_ILi128EEENSA_ILi256EEENSA_ILi64EEEEEENS_12float_e4m3_tENS5_IJlSB_lEEESI_SJ_NS4_8TiledMMAINS4_8MMA_AtomIJNS4_10MMA_TraitsINS4_19SM100_MMA_F8F6F4_SSEJSI_SI_fSE_SF_NS4_17integral_constantINS4_4UMMA5MajorELSQ_0EEESR_NSO_INSP_7ScaleInELSS_0EEEST_EEEEEENS4_6LayoutISC_NS5_IJNSA_ILi0EEESX_SX_EEEEENS5_IJNS4_10UnderscoreES10_S10_EEEEENS4_13SM90_TMA_LOADENS4_14ComposedLayoutINS4_7SwizzleILi2ELi4ELi3EEENS4_18smem_ptr_flag_bitsILi8EEENSW_INS5_IJNSA_ILi8EEESG_EEENS5_IJSG_SB_EEEEEEEvNS4_8identityES13_S1D_vS1E_EENS_8epilogue10collective18CollectiveEpilogueINS1G_23Sm100TmaWarpSpecializedILi4ELi2ELi64ELb0ELb0EEEJSH_NS5_IJNSW_ISE_SB_EENSW_ISG_SB_EEEEESI_SJ_SI_SJ_NS1G_6fusion15FusionCallbacksIS1K_NS1O_17LinearCombinationISI_fSI_fLNS_15FloatRoundStyleE2EEESH_S1N_JEEENS4_5SM1004TMEM4LOAD26SM100_TMEM_LOAD_32dp32b64xES13_S1D_NS4_39AutoVectorizingCopyWithAssumedAlignmentILi128EEENS4_14SM90_TMA_STOREES1D_S1Z_S1Z_EEEvvEEEEvNT_6ParamsE,"a",@progbits
	.sectionflags	@""
	.align	4
.nv.constant0._ZN7cutlass13device_kernelINS_4gemm6kernel13GemmUniversalIN4cute5tupleIJiiiiEEENS1_10collective13CollectiveMmaINS1_35MainloopSm100TmaUmmaWarpSpecializedILi3ELi2ELi2ENS5_IJNS4_1CILi1EEESB_SB_EEEEENS5_IJNSA_ILi128EEENSA_ILi256EEENSA_ILi64EEEEEENS_12float_e4m3_tENS5_IJlSB_lEEESI_SJ_NS4_8TiledMMAINS4_8MMA_AtomIJNS4_10MMA_TraitsINS4_19SM100_MMA_F8F6F4_SSEJSI_SI_fSE_SF_NS4_17integral_constantINS4_4UMMA5MajorELSQ_0EEESR_NSO_INSP_7ScaleInELSS_0EEEST_EEEEEENS4_6LayoutISC_NS5_IJNSA_ILi0EEESX_SX_EEEEENS5_IJNS4_10UnderscoreES10_S10_EEEEENS4_13SM90_TMA_LOADENS4_14ComposedLayoutINS4_7SwizzleILi2ELi4ELi3EEENS4_18smem_ptr_flag_bitsILi8EEENSW_INS5_IJNSA_ILi8EEESG_EEENS5_IJSG_SB_EEEEEEEvNS4_8identityES13_S1D_vS1E_EENS_8epilogue10collective18CollectiveEpilogueINS1G_23Sm100TmaWarpSpecializedILi4ELi2ELi64ELb0ELb0EEEJSH_NS5_IJNSW_ISE_SB_EENSW_ISG_SB_EEEEESI_SJ_SI_SJ_NS1G_6fusion15FusionCallbacksIS1K_NS1O_17LinearCombinationISI_fSI_fLNS_15FloatRoundStyleE2EEESH_S1N_JEEENS4_5SM1004TMEM4LOAD26SM100_TMEM_LOAD_32dp32b64xES13_S1D_NS4_39AutoVectorizingCopyWithAssumedAlignmentILi128EEENS4_14SM90_TMA_STOREES1D_S1Z_S1Z_EEEvvEEEEvNT_6ParamsE:
	.zero		2944


//--------------------- SYMBOLS --------------------------

	.type		.nv.reservedSmem.offset0,@object
	.size		.nv.reservedSmem.offset0,0x4
	.type		.nv.reservedSmem.cap,@object
	.size		.nv.reservedSmem.cap,0x4
	.type		__assertfail,@function
